//
// Generated by NVIDIA NVVM Compiler
//
// Compiler Build ID: CL-36424714
// Cuda compilation tools, release 13.0, V13.0.88
// Based on NVVM 20.0.0
//

.version 9.0
.target sm_100
.address_size 64

	// .globl	_Z13vanity_searchPjPKhjm
.const .align 1 .b8 MAPPING[16] = {97, 98, 99, 100, 101, 102, 103, 104, 105, 106, 107, 108, 109, 110, 111, 112};
.const .align 4 .b8 K[256] = {152, 47, 138, 66, 145, 68, 55, 113, 207, 251, 192, 181, 165, 219, 181, 233, 91, 194, 86, 57, 241, 17, 241, 89, 164, 130, 63, 146, 213, 94, 28, 171, 152, 170, 7, 216, 1, 91, 131, 18, 190, 133, 49, 36, 195, 125, 12, 85, 116, 93, 190, 114, 254, 177, 222, 128, 167, 6, 220, 155, 116, 241, 155, 193, 193, 105, 155, 228, 134, 71, 190, 239, 198, 157, 193, 15, 204, 161, 12, 36, 111, 44, 233, 45, 170, 132, 116, 74, 220, 169, 176, 92, 218, 136, 249, 118, 82, 81, 62, 152, 109, 198, 49, 168, 200, 39, 3, 176, 199, 127, 89, 191, 243, 11, 224, 198, 71, 145, 167, 213, 81, 99, 202, 6, 103, 41, 41, 20, 133, 10, 183, 39, 56, 33, 27, 46, 252, 109, 44, 77, 19, 13, 56, 83, 84, 115, 10, 101, 187, 10, 106, 118, 46, 201, 194, 129, 133, 44, 114, 146, 161, 232, 191, 162, 75, 102, 26, 168, 112, 139, 75, 194, 163, 81, 108, 199, 25, 232, 146, 209, 36, 6, 153, 214, 133, 53, 14, 244, 112, 160, 106, 16, 22, 193, 164, 25, 8, 108, 55, 30, 76, 119, 72, 39, 181, 188, 176, 52, 179, 12, 28, 57, 74, 170, 216, 78, 79, 202, 156, 91, 243, 111, 46, 104, 238, 130, 143, 116, 111, 99, 165, 120, 20, 120, 200, 132, 8, 2, 199, 140, 250, 255, 190, 144, 235, 108, 80, 164, 247, 163, 249, 190, 242, 120, 113, 198};

.visible .entry _Z13vanity_searchPjPKhjm(
	.param .u64 .ptr .align 1 _Z13vanity_searchPjPKhjm_param_0,
	.param .u64 .ptr .align 1 _Z13vanity_searchPjPKhjm_param_1,
	.param .u32 _Z13vanity_searchPjPKhjm_param_2,
	.param .u64 _Z13vanity_searchPjPKhjm_param_3
)
{
	.local .align 16 .b8 	__local_depot0[288];
	.reg .b64 	%SP;
	.reg .b64 	%SPL;
	.reg .pred 	%p<13>;
	.reg .b16 	%rs<50>;
	.reg .b32 	%r<446>;
	.reg .b64 	%rd<60>;

	mov.u64 	%SPL, __local_depot0;
	ld.param.u64 	%rd13, [_Z13vanity_searchPjPKhjm_param_3];
	add.u64 	%rd59, %SPL, 0;
	add.u64 	%rd2, %SPL, 256;
	mov.u32 	%r55, %ctaid.x;
	mov.u32 	%r56, %ntid.x;
	mov.u32 	%r57, %tid.x;
	mad.lo.s32 	%r58, %r55, %r56, %r57;
	cvt.u64.u32 	%rd16, %r58;
	add.s64 	%rd17, %rd13, %rd16;
	cvt.u32.u64 	%r59, %rd17;
	{ .reg .b32 tmp; mov.b64 {tmp, %r60}, %rd17; }
	shr.u64 	%rd18, %rd17, 40;
	cvt.u32.u64 	%r1, %rd18;
	shr.u64 	%rd19, %rd17, 48;
	cvt.u32.u64 	%r61, %rd19;
	shr.u64 	%rd20, %rd17, 56;
	cvt.u32.u64 	%r62, %rd20;
	cvt.u16.u64 	%rs1, %rd17;
	xor.b16  	%rs2, %rs1, 8;
	shr.u64 	%rd21, %rd17, 1;
	cvt.u16.u64 	%rs3, %rd21;
	xor.b16  	%rs4, %rs3, 9;
	shr.u64 	%rd22, %rd17, 2;
	cvt.u16.u64 	%rs5, %rd22;
	xor.b16  	%rs6, %rs5, 10;
	shr.u64 	%rd23, %rd17, 3;
	cvt.u16.u64 	%rs7, %rd23;
	xor.b16  	%rs8, %rs7, 11;
	shr.u64 	%rd24, %rd17, 4;
	cvt.u16.u64 	%rs9, %rd24;
	xor.b16  	%rs10, %rs9, 12;
	shr.u64 	%rd25, %rd17, 5;
	cvt.u16.u64 	%rs11, %rd25;
	xor.b16  	%rs12, %rs11, 13;
	shr.u64 	%rd26, %rd17, 6;
	cvt.u16.u64 	%rs13, %rd26;
	xor.b16  	%rs14, %rs13, 14;
	shr.u64 	%rd27, %rd17, 7;
	cvt.u16.u64 	%rs15, %rd27;
	xor.b16  	%rs16, %rs15, 15;
	xor.b16  	%rs17, %rs1, 16;
	xor.b16  	%rs18, %rs3, 17;
	xor.b16  	%rs19, %rs5, 18;
	xor.b16  	%rs20, %rs7, 19;
	xor.b16  	%rs21, %rs9, 20;
	xor.b16  	%rs22, %rs11, 21;
	xor.b16  	%rs23, %rs13, 22;
	xor.b16  	%rs24, %rs15, 23;
	xor.b16  	%rs25, %rs1, 24;
	xor.b16  	%rs26, %rs3, 25;
	xor.b16  	%rs27, %rs5, 26;
	xor.b16  	%rs28, %rs7, 27;
	xor.b16  	%rs29, %rs9, 28;
	xor.b16  	%rs30, %rs11, 29;
	xor.b16  	%rs31, %rs13, 30;
	xor.b16  	%rs32, %rs15, 31;
	prmt.b32 	%r63, %r59, 0, 291;
	shl.b32 	%r64, %r60, 24;
	shl.b32 	%r65, %r1, 16;
	and.b32  	%r66, %r65, 16711680;
	or.b32  	%r67, %r66, %r64;
	shl.b32 	%r68, %r61, 8;
	and.b32  	%r69, %r68, 65280;
	or.b32  	%r70, %r67, %r69;
	or.b32  	%r71, %r70, %r62;
	cvt.u32.u16 	%r72, %rs2;
	and.b32  	%r2, %r72, 255;
	shl.b32 	%r73, %r59, 24;
	xor.b32  	%r74, %r73, 134217728;
	cvt.u32.u16 	%r75, %rs4;
	and.b32  	%r3, %r75, 255;
	cvt.u32.u64 	%r76, %rd21;
	shl.b32 	%r77, %r76, 16;
	and.b32  	%r78, %r77, 16711680;
	xor.b32  	%r79, %r78, 589824;
	or.b32  	%r80, %r79, %r74;
	cvt.u32.u16 	%r81, %rs6;
	and.b32  	%r4, %r81, 255;
	and.b16  	%rs33, %rs5, 255;
	mul.wide.u16 	%r82, %rs33, 256;
	xor.b32  	%r83, %r82, 2560;
	or.b32  	%r84, %r80, %r83;
	cvt.u32.u16 	%r85, %rs8;
	and.b32  	%r5, %r85, 255;
	or.b32  	%r86, %r84, %r5;
	cvt.u32.u16 	%r87, %rs10;
	and.b32  	%r6, %r87, 255;
	cvt.u32.u64 	%r88, %rd24;
	shl.b32 	%r89, %r88, 24;
	xor.b32  	%r90, %r89, 201326592;
	cvt.u32.u16 	%r91, %rs12;
	and.b32  	%r7, %r91, 255;
	cvt.u32.u64 	%r92, %rd25;
	shl.b32 	%r93, %r92, 16;
	and.b32  	%r94, %r93, 16711680;
	xor.b32  	%r95, %r94, 851968;
	or.b32  	%r96, %r95, %r90;
	cvt.u32.u16 	%r97, %rs14;
	and.b32  	%r8, %r97, 255;
	and.b16  	%rs34, %rs13, 255;
	mul.wide.u16 	%r98, %rs34, 256;
	xor.b32  	%r99, %r98, 3584;
	or.b32  	%r100, %r96, %r99;
	cvt.u32.u16 	%r101, %rs16;
	and.b32  	%r9, %r101, 255;
	or.b32  	%r102, %r100, %r9;
	st.local.v4.u32 	[%rd59], {%r63, %r71, %r86, %r102};
	cvt.u32.u16 	%r103, %rs17;
	and.b32  	%r10, %r103, 255;
	xor.b32  	%r104, %r73, 268435456;
	cvt.u32.u16 	%r105, %rs18;
	and.b32  	%r11, %r105, 255;
	xor.b32  	%r106, %r78, 1114112;
	or.b32  	%r107, %r106, %r104;
	cvt.u32.u16 	%r108, %rs19;
	and.b32  	%r12, %r108, 255;
	xor.b32  	%r109, %r82, 4608;
	or.b32  	%r110, %r107, %r109;
	cvt.u32.u16 	%r111, %rs20;
	and.b32  	%r13, %r111, 255;
	or.b32  	%r112, %r110, %r13;
	cvt.u32.u16 	%r113, %rs21;
	and.b32  	%r14, %r113, 255;
	xor.b32  	%r114, %r89, 335544320;
	cvt.u32.u16 	%r115, %rs22;
	and.b32  	%r15, %r115, 255;
	xor.b32  	%r116, %r94, 1376256;
	or.b32  	%r117, %r116, %r114;
	cvt.u32.u16 	%r118, %rs23;
	and.b32  	%r16, %r118, 255;
	xor.b32  	%r119, %r98, 5632;
	or.b32  	%r120, %r117, %r119;
	cvt.u32.u16 	%r121, %rs24;
	and.b32  	%r17, %r121, 255;
	or.b32  	%r122, %r120, %r17;
	cvt.u32.u16 	%r123, %rs25;
	and.b32  	%r18, %r123, 255;
	xor.b32  	%r124, %r73, 402653184;
	cvt.u32.u16 	%r125, %rs26;
	and.b32  	%r19, %r125, 255;
	xor.b32  	%r126, %r78, 1638400;
	or.b32  	%r127, %r126, %r124;
	cvt.u32.u16 	%r128, %rs27;
	and.b32  	%r20, %r128, 255;
	xor.b32  	%r129, %r82, 6656;
	or.b32  	%r130, %r127, %r129;
	cvt.u32.u16 	%r131, %rs28;
	and.b32  	%r21, %r131, 255;
	or.b32  	%r132, %r130, %r21;
	cvt.u32.u16 	%r133, %rs29;
	and.b32  	%r22, %r133, 255;
	xor.b32  	%r134, %r89, 469762048;
	cvt.u32.u16 	%r135, %rs30;
	and.b32  	%r23, %r135, 255;
	xor.b32  	%r136, %r94, 1900544;
	or.b32  	%r137, %r136, %r134;
	cvt.u32.u16 	%r138, %rs31;
	and.b32  	%r24, %r138, 255;
	xor.b32  	%r139, %r98, 7680;
	or.b32  	%r140, %r137, %r139;
	cvt.u32.u16 	%r141, %rs32;
	and.b32  	%r25, %r141, 255;
	or.b32  	%r142, %r140, %r25;
	st.local.v4.u32 	[%rd59+16], {%r112, %r122, %r132, %r142};
	mov.b32 	%r434, 0;
	mov.b32 	%r143, -2147483648;
	st.local.v4.u32 	[%rd59+32], {%r143, %r434, %r434, %r434};
	mov.b32 	%r144, 256;
	st.local.v4.u32 	[%rd59+48], {%r434, %r434, %r434, %r144};
	add.s64 	%rd57, %rd59, 40;
	mov.u32 	%r435, %r434;
$L__BB0_1:
	add.s64 	%rd5, %rd57, 16;
	ld.local.v2.u32 	{%r30, %r145}, [%rd57+16];
	shf.l.wrap.b32 	%r146, %r30, %r30, 15;
	shf.l.wrap.b32 	%r147, %r30, %r30, 13;
	xor.b32  	%r148, %r146, %r147;
	shr.u32 	%r149, %r30, 10;
	xor.b32  	%r150, %r148, %r149;
	ld.local.u32 	%r151, [%rd57+-4];
	add.s32 	%r152, %r150, %r151;
	ld.local.v4.u32 	{%r153, %r154, %r155, %r156}, [%rd57+-40];
	mov.b64 	%rd28, {%r155, %r156};
	shf.l.wrap.b32 	%r157, %r154, %r154, 25;
	shf.l.wrap.b32 	%r158, %r154, %r154, 14;
	xor.b32  	%r159, %r157, %r158;
	shr.u32 	%r160, %r154, 3;
	xor.b32  	%r161, %r159, %r160;
	add.s32 	%r162, %r152, %r153;
	add.s32 	%r163, %r162, %r161;
	shf.l.wrap.b32 	%r164, %r145, %r145, 15;
	shf.l.wrap.b32 	%r165, %r145, %r145, 13;
	xor.b32  	%r166, %r164, %r165;
	shr.u32 	%r167, %r145, 10;
	xor.b32  	%r168, %r166, %r167;
	add.s32 	%r169, %r168, %r434;
	shf.l.wrap.b32 	%r170, %r155, %r155, 25;
	shf.l.wrap.b32 	%r171, %r155, %r155, 14;
	xor.b32  	%r172, %r170, %r171;
	shr.u32 	%r173, %r155, 3;
	xor.b32  	%r174, %r172, %r173;
	add.s32 	%r175, %r169, %r154;
	add.s32 	%r176, %r175, %r174;
	st.local.v2.u32 	[%rd57+24], {%r163, %r176};
	shf.l.wrap.b32 	%r177, %r163, %r163, 15;
	shf.l.wrap.b32 	%r178, %r163, %r163, 13;
	xor.b32  	%r179, %r177, %r178;
	shr.u32 	%r180, %r163, 10;
	xor.b32  	%r181, %r179, %r180;
	ld.local.u32 	%r182, [%rd57+4];
	add.s32 	%r183, %r181, %r182;
	shf.l.wrap.b32 	%r184, %r156, %r156, 25;
	shf.l.wrap.b32 	%r185, %r156, %r156, 14;
	xor.b32  	%r186, %r184, %r185;
	shr.u32 	%r187, %r156, 3;
	xor.b32  	%r188, %r186, %r187;
	add.s32 	%r189, %r183, %r155;
	add.s32 	%r190, %r189, %r188;
	st.local.u32 	[%rd57+32], %r190;
	shf.l.wrap.b32 	%r191, %r176, %r176, 15;
	shf.l.wrap.b32 	%r192, %r176, %r176, 13;
	xor.b32  	%r193, %r191, %r192;
	shr.u32 	%r194, %r176, 10;
	xor.b32  	%r195, %r193, %r194;
	ld.local.u32 	%r196, [%rd57+8];
	add.s32 	%r197, %r195, %r196;
	ld.local.u32 	%r198, [%rd57+-24];
	shf.l.wrap.b32 	%r199, %r198, %r198, 25;
	shf.l.wrap.b32 	%r200, %r198, %r198, 14;
	xor.b32  	%r201, %r199, %r200;
	shr.u32 	%r202, %r198, 3;
	xor.b32  	%r203, %r201, %r202;
	{ .reg .b32 tmp; mov.b64 {tmp, %r204}, %rd28; }
	add.s32 	%r205, %r197, %r204;
	add.s32 	%r206, %r205, %r203;
	st.local.u32 	[%rd57+36], %r206;
	add.s32 	%r435, %r435, 4;
	setp.ne.s32 	%p1, %r435, 48;
	mov.u32 	%r434, %r30;
	mov.u64 	%rd57, %rd5;
	@%p1 bra 	$L__BB0_1;
	mov.u64 	%rd30, K;
	add.s64 	%rd58, %rd30, 8;
	mov.b32 	%r444, 1541459225;
	mov.b32 	%r443, 528734635;
	mov.b32 	%r442, -1694144372;
	mov.b32 	%r441, 1359893119;
	mov.b32 	%r440, -1521486534;
	mov.b32 	%r439, 1013904242;
	mov.b32 	%r438, -1150833019;
	mov.b32 	%r437, 1779033703;
	mov.b32 	%r436, 0;
$L__BB0_3:
	shf.l.wrap.b32 	%r216, %r441, %r441, 26;
	shf.l.wrap.b32 	%r217, %r441, %r441, 21;
	xor.b32  	%r218, %r216, %r217;
	shf.l.wrap.b32 	%r219, %r441, %r441, 7;
	xor.b32  	%r220, %r218, %r219;
	and.b32  	%r221, %r441, %r442;
	not.b32 	%r222, %r441;
	and.b32  	%r223, %r443, %r222;
	or.b32  	%r224, %r221, %r223;
	ld.const.u32 	%r225, [%rd58+-8];
	ld.local.v4.u32 	{%r226, %r227, %r228, %r229}, [%rd59];
	add.s32 	%r230, %r224, %r444;
	add.s32 	%r231, %r230, %r220;
	add.s32 	%r232, %r231, %r225;
	add.s32 	%r233, %r232, %r226;
	shf.l.wrap.b32 	%r234, %r437, %r437, 30;
	shf.l.wrap.b32 	%r235, %r437, %r437, 19;
	xor.b32  	%r236, %r234, %r235;
	shf.l.wrap.b32 	%r237, %r437, %r437, 10;
	xor.b32  	%r238, %r236, %r237;
	xor.b32  	%r239, %r438, %r439;
	and.b32  	%r240, %r437, %r239;
	and.b32  	%r241, %r438, %r439;
	xor.b32  	%r242, %r240, %r241;
	add.s32 	%r243, %r238, %r242;
	add.s32 	%r444, %r233, %r440;
	add.s32 	%r440, %r243, %r233;
	shf.l.wrap.b32 	%r244, %r444, %r444, 26;
	shf.l.wrap.b32 	%r245, %r444, %r444, 21;
	xor.b32  	%r246, %r244, %r245;
	shf.l.wrap.b32 	%r247, %r444, %r444, 7;
	xor.b32  	%r248, %r246, %r247;
	and.b32  	%r249, %r444, %r441;
	not.b32 	%r250, %r444;
	and.b32  	%r251, %r442, %r250;
	or.b32  	%r252, %r249, %r251;
	ld.const.u32 	%r253, [%rd58+-4];
	add.s32 	%r254, %r252, %r443;
	add.s32 	%r255, %r254, %r248;
	add.s32 	%r256, %r255, %r253;
	add.s32 	%r257, %r256, %r227;
	shf.l.wrap.b32 	%r258, %r440, %r440, 30;
	shf.l.wrap.b32 	%r259, %r440, %r440, 19;
	xor.b32  	%r260, %r258, %r259;
	shf.l.wrap.b32 	%r261, %r440, %r440, 10;
	xor.b32  	%r262, %r260, %r261;
	xor.b32  	%r263, %r437, %r438;
	and.b32  	%r264, %r440, %r263;
	and.b32  	%r265, %r437, %r438;
	xor.b32  	%r266, %r264, %r265;
	add.s32 	%r267, %r262, %r266;
	add.s32 	%r443, %r257, %r439;
	add.s32 	%r439, %r267, %r257;
	shf.l.wrap.b32 	%r268, %r443, %r443, 26;
	shf.l.wrap.b32 	%r269, %r443, %r443, 21;
	xor.b32  	%r270, %r268, %r269;
	shf.l.wrap.b32 	%r271, %r443, %r443, 7;
	xor.b32  	%r272, %r270, %r271;
	and.b32  	%r273, %r443, %r444;
	not.b32 	%r274, %r443;
	and.b32  	%r275, %r441, %r274;
	or.b32  	%r276, %r273, %r275;
	ld.const.u32 	%r277, [%rd58];
	add.s32 	%r278, %r276, %r442;
	add.s32 	%r279, %r278, %r272;
	add.s32 	%r280, %r279, %r277;
	add.s32 	%r281, %r280, %r228;
	shf.l.wrap.b32 	%r282, %r439, %r439, 30;
	shf.l.wrap.b32 	%r283, %r439, %r439, 19;
	xor.b32  	%r284, %r282, %r283;
	shf.l.wrap.b32 	%r285, %r439, %r439, 10;
	xor.b32  	%r286, %r284, %r285;
	xor.b32  	%r287, %r440, %r437;
	and.b32  	%r288, %r439, %r287;
	and.b32  	%r289, %r440, %r437;
	xor.b32  	%r290, %r288, %r289;
	add.s32 	%r291, %r286, %r290;
	add.s32 	%r442, %r281, %r438;
	add.s32 	%r438, %r291, %r281;
	shf.l.wrap.b32 	%r292, %r442, %r442, 26;
	shf.l.wrap.b32 	%r293, %r442, %r442, 21;
	xor.b32  	%r294, %r292, %r293;
	shf.l.wrap.b32 	%r295, %r442, %r442, 7;
	xor.b32  	%r296, %r294, %r295;
	and.b32  	%r297, %r442, %r443;
	not.b32 	%r298, %r442;
	and.b32  	%r299, %r444, %r298;
	or.b32  	%r300, %r297, %r299;
	ld.const.u32 	%r301, [%rd58+4];
	add.s32 	%r302, %r300, %r441;
	add.s32 	%r303, %r302, %r296;
	add.s32 	%r304, %r303, %r301;
	add.s32 	%r305, %r304, %r229;
	shf.l.wrap.b32 	%r306, %r438, %r438, 30;
	shf.l.wrap.b32 	%r307, %r438, %r438, 19;
	xor.b32  	%r308, %r306, %r307;
	shf.l.wrap.b32 	%r309, %r438, %r438, 10;
	xor.b32  	%r310, %r308, %r309;
	xor.b32  	%r311, %r439, %r440;
	and.b32  	%r312, %r438, %r311;
	and.b32  	%r313, %r439, %r440;
	xor.b32  	%r314, %r312, %r313;
	add.s32 	%r315, %r310, %r314;
	add.s32 	%r441, %r305, %r437;
	add.s32 	%r437, %r315, %r305;
	add.s32 	%r436, %r436, 4;
	add.s64 	%rd59, %rd59, 16;
	add.s64 	%rd58, %rd58, 16;
	setp.ne.s32 	%p2, %r436, 64;
	@%p2 bra 	$L__BB0_3;
	ld.param.u32 	%r430, [_Z13vanity_searchPjPKhjm_param_2];
	add.s32 	%r316, %r437, 1779033703;
	add.s32 	%r317, %r438, -1150833019;
	add.s32 	%r318, %r439, 1013904242;
	add.s32 	%r319, %r440, -1521486534;
	add.s32 	%r320, %r441, 1359893119;
	add.s32 	%r321, %r442, -1694144372;
	add.s32 	%r322, %r443, 528734635;
	add.s32 	%r323, %r444, 1541459225;
	shr.u32 	%r324, %r316, 24;
	shr.u32 	%r325, %r316, 16;
	shr.u32 	%r326, %r316, 8;
	shr.u32 	%r327, %r317, 24;
	shr.u32 	%r328, %r317, 16;
	shr.u32 	%r329, %r317, 8;
	shr.u32 	%r330, %r318, 24;
	shr.u32 	%r331, %r318, 16;
	shr.u32 	%r332, %r318, 8;
	shr.u32 	%r333, %r319, 24;
	shr.u32 	%r334, %r319, 16;
	shr.u32 	%r335, %r319, 8;
	prmt.b32 	%r336, %r335, %r319, 0x3340U;
	prmt.b32 	%r337, %r333, %r334, 0x3340U;
	prmt.b32 	%r338, %r337, %r336, 0x5410U;
	prmt.b32 	%r339, %r332, %r318, 0x3340U;
	prmt.b32 	%r340, %r330, %r331, 0x3340U;
	prmt.b32 	%r341, %r340, %r339, 0x5410U;
	prmt.b32 	%r342, %r329, %r317, 0x3340U;
	prmt.b32 	%r343, %r327, %r328, 0x3340U;
	prmt.b32 	%r344, %r343, %r342, 0x5410U;
	prmt.b32 	%r345, %r326, %r316, 0x3340U;
	prmt.b32 	%r346, %r324, %r325, 0x3340U;
	prmt.b32 	%r347, %r346, %r345, 0x5410U;
	st.local.v4.b32 	[%rd2], {%r347, %r344, %r341, %r338};
	shr.u32 	%r348, %r320, 24;
	shr.u32 	%r349, %r320, 16;
	shr.u32 	%r350, %r320, 8;
	shr.u32 	%r351, %r321, 24;
	shr.u32 	%r352, %r321, 16;
	shr.u32 	%r353, %r321, 8;
	shr.u32 	%r354, %r322, 24;
	shr.u32 	%r355, %r322, 16;
	shr.u32 	%r356, %r322, 8;
	shr.u32 	%r357, %r323, 24;
	shr.u32 	%r358, %r323, 16;
	shr.u32 	%r359, %r323, 8;
	prmt.b32 	%r360, %r359, %r323, 0x3340U;
	prmt.b32 	%r361, %r357, %r358, 0x3340U;
	prmt.b32 	%r362, %r361, %r360, 0x5410U;
	prmt.b32 	%r363, %r356, %r322, 0x3340U;
	prmt.b32 	%r364, %r354, %r355, 0x3340U;
	prmt.b32 	%r365, %r364, %r363, 0x5410U;
	prmt.b32 	%r366, %r353, %r321, 0x3340U;
	prmt.b32 	%r367, %r351, %r352, 0x3340U;
	prmt.b32 	%r368, %r367, %r366, 0x5410U;
	prmt.b32 	%r369, %r350, %r320, 0x3340U;
	prmt.b32 	%r370, %r348, %r349, 0x3340U;
	prmt.b32 	%r371, %r370, %r369, 0x5410U;
	st.local.v4.b32 	[%rd2+16], {%r371, %r368, %r365, %r362};
	setp.eq.s32 	%p3, %r430, 0;
	@%p3 bra 	$L__BB0_11;
	ld.param.u32 	%r431, [_Z13vanity_searchPjPKhjm_param_2];
	shr.u32 	%r49, %r431, 1;
	setp.eq.s32 	%p4, %r431, 1;
	@%p4 bra 	$L__BB0_9;
	max.u32 	%r50, %r49, 1;
	mov.b32 	%r445, 0;
	mov.u64 	%rd37, MAPPING;
	bra.uni 	$L__BB0_8;
$L__BB0_7:
	add.s32 	%r445, %r445, 1;
	setp.eq.s32 	%p8, %r445, %r50;
	@%p8 bra 	$L__BB0_9;
$L__BB0_8:
	ld.param.u64 	%rd54, [_Z13vanity_searchPjPKhjm_param_1];
	cvt.u64.u32 	%rd31, %r445;
	add.s64 	%rd32, %rd2, %rd31;
	ld.local.u8 	%rs35, [%rd32];
	shl.b32 	%r373, %r445, 1;
	cvt.u64.u32 	%rd33, %r373;
	cvta.to.global.u64 	%rd34, %rd54;
	add.s64 	%rd35, %rd34, %rd33;
	ld.global.u8 	%rs36, [%rd35];
	ld.global.u8 	%rs37, [%rd35+1];
	shr.u16 	%rs40, %rs35, 4;
	cvt.u64.u16 	%rd36, %rs40;
	add.s64 	%rd38, %rd37, %rd36;
	ld.const.u8 	%rs41, [%rd38];
	and.b16  	%rs42, %rs35, 15;
	cvt.u64.u16 	%rd39, %rs42;
	add.s64 	%rd40, %rd37, %rd39;
	ld.const.u8 	%rs43, [%rd40];
	setp.ne.s16 	%p5, %rs41, %rs36;
	setp.ne.s16 	%p6, %rs43, %rs37;
	or.pred  	%p7, %p5, %p6;
	@%p7 bra 	$L__BB0_13;
	bra.uni 	$L__BB0_7;
$L__BB0_9:
	ld.param.u32 	%r432, [_Z13vanity_searchPjPKhjm_param_2];
	and.b32  	%r374, %r432, 1;
	setp.eq.b32 	%p9, %r374, 1;
	not.pred 	%p10, %p9;
	@%p10 bra 	$L__BB0_11;
	ld.param.u32 	%r433, [_Z13vanity_searchPjPKhjm_param_2];
	ld.param.u64 	%rd55, [_Z13vanity_searchPjPKhjm_param_1];
	cvt.u64.u32 	%rd41, %r49;
	add.s64 	%rd42, %rd2, %rd41;
	ld.local.u8 	%rs46, [%rd42];
	add.s32 	%r375, %r433, -1;
	cvt.u64.u32 	%rd43, %r375;
	cvta.to.global.u64 	%rd44, %rd55;
	add.s64 	%rd45, %rd44, %rd43;
	ld.global.u8 	%rs47, [%rd45];
	shr.u16 	%rs48, %rs46, 4;
	cvt.u64.u16 	%rd46, %rs48;
	mov.u64 	%rd47, MAPPING;
	add.s64 	%rd48, %rd47, %rd46;
	ld.const.u8 	%rs49, [%rd48];
	setp.ne.s16 	%p11, %rs49, %rs47;
	@%p11 bra 	$L__BB0_13;
$L__BB0_11:
	ld.param.u64 	%rd53, [_Z13vanity_searchPjPKhjm_param_0];
	cvta.to.global.u64 	%rd10, %rd53;
	atom.relaxed.global.cas.b32 	%r376, [%rd10], 0, 1;
	setp.ne.s32 	%p12, %r376, 0;
	@%p12 bra 	$L__BB0_13;
	ld.param.u64 	%rd56, [_Z13vanity_searchPjPKhjm_param_3];
	mov.u32 	%r377, %ctaid.x;
	mov.u32 	%r378, %ntid.x;
	mov.u32 	%r379, %tid.x;
	mad.lo.s32 	%r380, %r377, %r378, %r379;
	cvt.u64.u32 	%rd49, %r380;
	add.s64 	%rd50, %rd56, %rd49;
	cvt.u32.u64 	%r381, %rd50;
	st.global.u32 	[%rd10+4], %r381;
	{ .reg .b32 tmp; mov.b64 {tmp, %r382}, %rd50; }
	st.global.u32 	[%rd10+8], %r382;
	st.global.u32 	[%rd10+12], %r381;
	and.b32  	%r383, %r382, 255;
	shl.b32 	%r384, %r1, 8;
	and.b32  	%r385, %r384, 65280;
	or.b32  	%r386, %r385, %r383;
	shr.u64 	%rd51, %rd50, 48;
	cvt.u32.u64 	%r387, %rd51;
	shl.b32 	%r388, %r387, 16;
	and.b32  	%r389, %r388, 16711680;
	or.b32  	%r390, %r389, %r386;
	shr.u64 	%rd52, %rd50, 56;
	cvt.u32.u64 	%r391, %rd52;
	shl.b32 	%r392, %r391, 24;
	or.b32  	%r393, %r392, %r390;
	st.global.u32 	[%rd10+16], %r393;
	shl.b32 	%r394, %r3, 8;
	shl.b32 	%r395, %r4, 16;
	or.b32  	%r396, %r394, %r395;
	shl.b32 	%r397, %r5, 24;
	or.b32  	%r398, %r396, %r397;
	or.b32  	%r399, %r398, %r2;
	st.global.u32 	[%rd10+20], %r399;
	shl.b32 	%r400, %r7, 8;
	shl.b32 	%r401, %r8, 16;
	or.b32  	%r402, %r400, %r401;
	shl.b32 	%r403, %r9, 24;
	or.b32  	%r404, %r402, %r403;
	or.b32  	%r405, %r404, %r6;
	st.global.u32 	[%rd10+24], %r405;
	shl.b32 	%r406, %r11, 8;
	shl.b32 	%r407, %r12, 16;
	or.b32  	%r408, %r406, %r407;
	shl.b32 	%r409, %r13, 24;
	or.b32  	%r410, %r408, %r409;
	or.b32  	%r411, %r410, %r10;
	st.global.u32 	[%rd10+28], %r411;
	shl.b32 	%r412, %r15, 8;
	shl.b32 	%r413, %r16, 16;
	or.b32  	%r414, %r412, %r413;
	shl.b32 	%r415, %r17, 24;
	or.b32  	%r416, %r414, %r415;
	or.b32  	%r417, %r416, %r14;
	st.global.u32 	[%rd10+32], %r417;
	shl.b32 	%r418, %r19, 8;
	shl.b32 	%r419, %r20, 16;
	or.b32  	%r420, %r418, %r419;
	shl.b32 	%r421, %r21, 24;
	or.b32  	%r422, %r420, %r421;
	or.b32  	%r423, %r422, %r18;
	st.global.u32 	[%rd10+36], %r423;
	shl.b32 	%r424, %r23, 8;
	shl.b32 	%r425, %r24, 16;
	or.b32  	%r426, %r424, %r425;
	shl.b32 	%r427, %r25, 24;
	or.b32  	%r428, %r426, %r427;
	or.b32  	%r429, %r428, %r22;
	st.global.u32 	[%rd10+40], %r429;
$L__BB0_13:
	ret;

}


// ===== COMPILED SASS (sm_100) =====

	.target	sm_100

	.elftype	@"ET_EXEC"


//--------------------- .note.nv.tkinfo           --------------------------
	.section	.note.nv.tkinfo,"",@"SHT_NOTE"
	.sectionflags	@"SHF_NOTE_NV_TKINFO"
	.tkinfo
        /*0018*/ 	.word	0x00000002
        /*0030*/ 	.string	""
        /*0030*/ 	.string	"ptxas"
        /*0030*/ 	.string	"Cuda compilation tools, release 13.0, V13.0.88"
        /*0030*/ 	.string	"Build cuda_13.0.r13.0/compiler.36424714_0"
        /*0030*/ 	.string	"-arch sm_100 -m 64 "



//--------------------- .note.nv.cuinfo           --------------------------
	.section	.note.nv.cuinfo,"",@"SHT_NOTE"
	.sectionflags	@"SHF_NOTE_NV_CUINFO"
        /*0018*/ 	.short	0x0002
        /*001a*/ 	.short	0x0064
        /*001c*/ 	.short	0x0082
	.zero		2


//--------------------- .nv.info                  --------------------------
	.section	.nv.info,"",@"SHT_CUDA_INFO"
	.align	4


	//----- nvinfo : EIATTR_REGCOUNT
	.align		4
        /*0000*/ 	.byte	0x04, 0x2f
        /*0002*/ 	.short	(.L_3 - .L_2)
	.align		4
.L_2:
        /*0004*/ 	.word	index@(_Z13vanity_searchPjPKhjm)
        /*0008*/ 	.word	0x0000002d


	//----- nvinfo : EIATTR_FRAME_SIZE
	.align		4
.L_3:
        /*000c*/ 	.byte	0x04, 0x11
        /*000e*/ 	.short	(.L_5 - .L_4)
	.align		4
.L_4:
        /*0010*/ 	.word	index@(_Z13vanity_searchPjPKhjm)
        /*0014*/ 	.word	0x00000120


	//----- nvinfo : EIATTR_MIN_STACK_SIZE
	.align		4
.L_5:
        /*0018*/ 	.byte	0x04, 0x12
        /*001a*/ 	.short	(.L_7 - .L_6)
	.align		4
.L_6:
        /*001c*/ 	.word	index@(_Z13vanity_searchPjPKhjm)
        /*0020*/ 	.word	0x00000120
.L_7:


//--------------------- .nv.compat                --------------------------
	.section	.nv.compat,"",@"SHT_CUDA_COMPAT_INFO"
	.align	4
        /*0000*/ 	.byte	0x02, 0x09, 0x00, 0x00, 0x02, 0x02, 0x01, 0x00, 0x02, 0x05, 0x05, 0x00, 0x03, 0x07, 0x01, 0x01
        /*0010*/ 	.byte	0x02, 0x03, 0x00, 0x00, 0x02, 0x06, 0x01, 0x00, 0x04, 0x0b, 0x08, 0x00, 0x09, 0x00, 0x00, 0x00
        /*0020*/ 	.byte	0x00, 0x00, 0x00, 0x00


//--------------------- .nv.info._Z13vanity_searchPjPKhjm --------------------------
	.section	.nv.info._Z13vanity_searchPjPKhjm,"",@"SHT_CUDA_INFO"
	.sectionflags	@""
	.align	4


	//----- nvinfo : EIATTR_CUDA_API_VERSION
	.align		4
        /*0000*/ 	.byte	0x04, 0x37
        /*0002*/ 	.short	(.L_9 - .L_8)
.L_8:
        /*0004*/ 	.word	0x00000082


	//----- nvinfo : EIATTR_KPARAM_INFO
	.align		4
.L_9:
        /*0008*/ 	.byte	0x04, 0x17
        /*000a*/ 	.short	(.L_11 - .L_10)
.L_10:
        /*000c*/ 	.word	0x00000000
        /*0010*/ 	.short	0x0003
        /*0012*/ 	.short	0x0018
        /*0014*/ 	.byte	0x00, 0xf0, 0x21, 0x00


	//----- nvinfo : EIATTR_KPARAM_INFO
	.align		4
.L_11:
        /*0018*/ 	.byte	0x04, 0x17
        /*001a*/ 	.short	(.L_13 - .L_12)
.L_12:
        /*001c*/ 	.word	0x00000000
        /*0020*/ 	.short	0x0002
        /*0022*/ 	.short	0x0010
        /*0024*/ 	.byte	0x00, 0xf0, 0x11, 0x00


	//----- nvinfo : EIATTR_KPARAM_INFO
	.align		4
.L_13:
        /*0028*/ 	.byte	0x04, 0x17
        /*002a*/ 	.short	(.L_15 - .L_14)
.L_14:
        /*002c*/ 	.word	0x00000000
        /*0030*/ 	.short	0x0001
        /*0032*/ 	.short	0x0008
        /*0034*/ 	.byte	0x00, 0xf5, 0x21, 0x00


	//----- nvinfo : EIATTR_KPARAM_INFO
	.align		4
.L_15:
        /*0038*/ 	.byte	0x04, 0x17
        /*003a*/ 	.short	(.L_17 - .L_16)
.L_16:
        /*003c*/ 	.word	0x00000000
        /*0040*/ 	.short	0x0000
        /*0042*/ 	.short	0x0000
        /*0044*/ 	.byte	0x00, 0xf5, 0x21, 0x00


	//----- nvinfo : EIATTR_SPARSE_MMA_MASK
	.align		4
.L_17:
        /*0048*/ 	.byte	0x03, 0x50
        /*004a*/ 	.short	0x0000


	//----- nvinfo : EIATTR_MAXREG_COUNT
	.align		4
        /*004c*/ 	.byte	0x03, 0x1b
        /*004e*/ 	.short	0x00ff


	//----- nvinfo : EIATTR_MERCURY_ISA_VERSION
	.align		4
        /*0050*/ 	.byte	0x03, 0x5f
        /*0052*/ 	.short	0x0101


	//----- nvinfo : EIATTR_VRC_CTA_INIT_COUNT
	.align		4
        /*0054*/ 	.byte	0x02, 0x4a
	.zero		1
	.zero		1


	//----- nvinfo : EIATTR_EXIT_INSTR_OFFSETS
	.align		4
        /*0058*/ 	.byte	0x04, 0x1c
        /*005a*/ 	.short	(.L_19 - .L_18)


	//   ....[0]....
.L_18:
        /*005c*/ 	.word	0x000014c0


	//   ....[1]....
        /*0060*/ 	.word	0x00001600


	//   ....[2]....
        /*0064*/ 	.word	0x00001660


	//   ....[3]....
        /*0068*/ 	.word	0x00001980


	//----- nvinfo : EIATTR_CBANK_PARAM_SIZE
	.align		4
.L_19:
        /*006c*/ 	.byte	0x03, 0x19
        /*006e*/ 	.short	0x0020


	//----- nvinfo : EIATTR_PARAM_CBANK
	.align		4
        /*0070*/ 	.byte	0x04, 0x0a
        /*0072*/ 	.short	(.L_21 - .L_20)
	.align		4
.L_20:
        /*0074*/ 	.word	index@(.nv.constant0._Z13vanity_searchPjPKhjm)
        /*0078*/ 	.short	0x0380
        /*007a*/ 	.short	0x0020


	//----- nvinfo : EIATTR_SW_WAR
	.align		4
.L_21:
        /*007c*/ 	.byte	0x04, 0x36
        /*007e*/ 	.short	(.L_23 - .L_22)
.L_22:
        /*0080*/ 	.word	0x00000008
.L_23:


//--------------------- .nv.callgraph             --------------------------
	.section	.nv.callgraph,"",@"SHT_CUDA_CALLGRAPH"
	.align	4
	.sectionentsize	8
	.align		4
        /*0000*/ 	.word	0x00000000
	.align		4
        /*0004*/ 	.word	0xffffffff
	.align		4
        /*0008*/ 	.word	0x00000000
	.align		4
        /*000c*/ 	.word	0xfffffffe
	.align		4
        /*0010*/ 	.word	0x00000000
	.align		4
        /*0014*/ 	.word	0xfffffffd
	.align		4
        /*0018*/ 	.word	0x00000000
	.align		4
        /*001c*/ 	.word	0xfffffffc


//--------------------- .nv.constant3             --------------------------
	.section	.nv.constant3,"a",@progbits
	.align	4
.nv.constant3:
	.type		MAPPING,@object
	.size		MAPPING,(K - MAPPING)
MAPPING:
        /*0000*/ 	.byte	0x61, 0x62, 0x63, 0x64, 0x65, 0x66, 0x67, 0x68, 0x69, 0x6a, 0x6b, 0x6c, 0x6d, 0x6e, 0x6f, 0x70
	.type		K,@object
	.size		K,(.L_1 - K)
K:
        /*0010*/ 	.byte	0x98, 0x2f, 0x8a, 0x42, 0x91, 0x44, 0x37, 0x71, 0xcf, 0xfb, 0xc0, 0xb5, 0xa5, 0xdb, 0xb5, 0xe9
        /* <DEDUP_REMOVED lines=15> */
.L_1:


//--------------------- .text._Z13vanity_searchPjPKhjm --------------------------
	.section	.text._Z13vanity_searchPjPKhjm,"ax",@progbits
	.align	128
        .global         _Z13vanity_searchPjPKhjm
        .type           _Z13vanity_searchPjPKhjm,@function
        .size           _Z13vanity_searchPjPKhjm,(.L_x_6 - _Z13vanity_searchPjPKhjm)
        .other          _Z13vanity_searchPjPKhjm,@"STO_CUDA_ENTRY STV_DEFAULT"
_Z13vanity_searchPjPKhjm:
.text._Z13vanity_searchPjPKhjm:
[----:B------:R-:W0:Y:S01]  /*0000*/  LDC R1, c[0x0][0x37c] ;  /* 0x0000df00ff017b82 */ /* 0x000e220000000800 */
[----:B------:R-:W1:Y:S07]  /*0010*/  S2R R3, SR_TID.X ;  /* 0x0000000000037919 */ /* 0x000e6e0000002100 */
[----:B------:R-:W1:Y:S01]  /*0020*/  S2UR UR4, SR_CTAID.X ;  /* 0x00000000000479c3 */ /* 0x000e620000002500 */
[----:B------:R-:W2:Y:S01]  /*0030*/  LDCU.64 UR6, c[0x0][0x398] ;  /* 0x00007300ff0677ac */ /* 0x000ea20008000a00 */
[----:B0-----:R-:W-:-:S02]  /*0040*/  VIADD R1, R1, 0xfffffee0 ;  /* 0xfffffee001017836 */ /* 0x001fc40000000000 */
[----:B------:R-:W-:Y:S02]  /*0050*/  IMAD.MOV.U32 R10, RZ, RZ, RZ ;  /* 0x000000ffff0a7224 */ /* 0x000fe400078e00ff */
[----:B------:R-:W-:Y:S02]  /*0060*/  VIADD R35, R1, 0x28 ;  /* 0x0000002801237836 */ /* 0x000fe40000000000 */
[----:B------:R-:W1:Y:S01]  /*0070*/  LDC R0, c[0x0][0x360] ;  /* 0x0000d800ff007b82 */ /* 0x000e620000000800 */
[----:B------:R-:W-:Y:S02]  /*0080*/  IMAD.MOV.U32 R34, RZ, RZ, R1 ;  /* 0x000000ffff227224 */ /* 0x000fe400078e0001 */
[----:B------:R-:W-:Y:S02]  /*0090*/  IMAD.MOV.U32 R36, RZ, RZ, RZ ;  /* 0x000000ffff247224 */ /* 0x000fe400078e00ff */
[----:B-1----:R-:W-:Y:S01]  /*00a0*/  IMAD R0, R0, UR4, R3 ;  /* 0x0000000400007c24 */ /* 0x002fe2000f8e0203 */
[----:B------:R-:W-:-:S04]  /*00b0*/  UMOV UR4, URZ ;  /* 0x000000ff00047c82 */ /* 0x000fc80008000000 */
[----:B--2---:R-:W-:-:S04]  /*00c0*/  IADD3 R0, P0, PT, R0, UR6, RZ ;  /* 0x0000000600007c10 */ /* 0x004fc8000ff1e0ff */
[C---:B------:R-:W-:Y:S01]  /*00d0*/  PRMT R12, R0.reuse, 0x123, RZ ;  /* 0x00000123000c7816 */ /* 0x040fe200000000ff */
[----:B------:R-:W-:Y:S01]  /*00e0*/  IMAD.X R3, RZ, RZ, UR7, P0 ;  /* 0x00000007ff037e24 */ /* 0x000fe200080e06ff */
[----:B------:R-:W-:-:S04]  /*00f0*/  LOP3.LUT R33, R0, 0x8, RZ, 0x3c, !PT ;  /* 0x0000000800217812 */ /* 0x000fc800078e3cff */
[--C-:B------:R-:W-:Y:S02]  /*0100*/  SHF.R.U32.HI R25, RZ, 0x8, R3.reuse ;  /* 0x00000008ff197819 */ /* 0x100fe40000011603 */
[--C-:B------:R-:W-:Y:S02]  /*0110*/  SHF.R.U32.HI R4, RZ, 0x10, R3.reuse ;  /* 0x00000010ff047819 */ /* 0x100fe40000011603 */
[C-C-:B------:R-:W-:Y:S01]  /*0120*/  SHF.R.U64 R30, R0.reuse, 0x1, R3.reuse ;  /* 0x00000001001e7819 */ /* 0x140fe20000001203 */
[----:B------:R-:W-:Y:S01]  /*0130*/  IMAD.U32 R2, R25, 0x10000, RZ ;  /* 0x0001000019027824 */ /* 0x000fe200078e00ff */
[--C-:B------:R-:W-:Y:S01]  /*0140*/  SHF.R.U64 R26, R0, 0x5, R3.reuse ;  /* 0x00000005001a7819 */ /* 0x100fe20000001203 */
[----:B------:R-:W-:Y:S01]  /*0150*/  IMAD.SHL.U32 R4, R4, 0x100, RZ ;  /* 0x0000010004047824 */ /* 0x000fe200078e00ff */
[----:B------:R-:W-:Y:S01]  /*0160*/  SHF.R.U64 R27, R0, 0x4, R3 ;  /* 0x00000004001b7819 */ /* 0x000fe20000001203 */
[----:B------:R-:W-:Y:S01]  /*0170*/  IMAD.U32 R6, R30, 0x10000, RZ ;  /* 0x000100001e067824 */ /* 0x000fe200078e00ff */
[----:B------:R-:W-:-:S02]  /*0180*/  LOP3.LUT R2, R2, 0xff0000, RZ, 0xc0, !PT ;  /* 0x00ff000002027812 */ /* 0x000fc400078ec0ff */
[----:B------:R-:W-:Y:S01]  /*0190*/  LOP3.LUT R5, R4, 0xff00, RZ, 0xc0, !PT ;  /* 0x0000ff0004057812 */ /* 0x000fe200078ec0ff */
[----:B------:R-:W-:Y:S01]  /*01a0*/  IMAD.SHL.U32 R4, R0, 0x1000000, RZ ;  /* 0x0100000000047824 */ /* 0x000fe200078e00ff */
[----:B------:R-:W-:Y:S01]  /*01b0*/  LOP3.LUT R6, R6, 0xff0000, RZ, 0xc0, !PT ;  /* 0x00ff000006067812 */ /* 0x000fe200078ec0ff */
[----:B------:R-:W-:Y:S01]  /*01c0*/  IMAD R2, R3, 0x1000000, R2 ;  /* 0x0100000003027824 */ /* 0x000fe200078e0202 */
[----:B------:R-:W-:Y:S02]  /*01d0*/  SHF.R.U64 R29, R0, 0x2, R3 ;  /* 0x00000002001d7819 */ /* 0x000fe40000001203 */
[----:B------:R-:W-:Y:S01]  /*01e0*/  LOP3.LUT R7, R6, 0x110000, RZ, 0x3c, !PT ;  /* 0x0011000006077812 */ /* 0x000fe200078e3cff */
[----:B------:R-:W-:Y:S01]  /*01f0*/  IMAD.IADD R2, R2, 0x1, R5 ;  /* 0x0000000102027824 */ /* 0x000fe200078e0205 */
[C---:B------:R-:W-:Y:S02]  /*0200*/  LOP3.LUT R5, R6.reuse, 0x90000, RZ, 0x3c, !PT ;  /* 0x0009000006057812 */ /* 0x040fe400078e3cff */
[----:B------:R-:W-:Y:S01]  /*0210*/  LOP3.LUT R9, R6, 0x190000, RZ, 0x3c, !PT ;  /* 0x0019000006097812 */ /* 0x000fe200078e3cff */
[----:B------:R-:W-:Y:S01]  /*0220*/  IMAD.U32 R6, R26, 0x10000, RZ ;  /* 0x000100001a067824 */ /* 0x000fe200078e00ff */
[----:B------:R-:W-:-:S02]  /*0230*/  LOP3.LUT R5, R5, 0x8000000, R4, 0xf6, !PT ;  /* 0x0800000005057812 */ /* 0x000fc400078ef604 */
[--C-:B------:R-:W-:Y:S02]  /*0240*/  LOP3.LUT R17, R7, 0x10000000, R4.reuse, 0xf6, !PT ;  /* 0x1000000007117812 */ /* 0x100fe400078ef604 */
[----:B------:R-:W-:Y:S02]  /*0250*/  LOP3.LUT R6, R6, 0xff0000, RZ, 0xc0, !PT ;  /* 0x00ff000006067812 */ /* 0x000fe400078ec0ff */
[----:B------:R-:W-:Y:S01]  /*0260*/  LOP3.LUT R11, R9, 0x18000000, R4, 0xf6, !PT ;  /* 0x18000000090b7812 */ /* 0x000fe200078ef604 */
[----:B------:R-:W-:Y:S01]  /*0270*/  IMAD.SHL.U32 R4, R27, 0x1000000, RZ ;  /* 0x010000001b047824 */ /* 0x000fe200078e00ff */
[C---:B------:R-:W-:Y:S02]  /*0280*/  LOP3.LUT R7, R6.reuse, 0xd0000, RZ, 0x3c, !PT ;  /* 0x000d000006077812 */ /* 0x040fe400078e3cff */
[C---:B------:R-:W-:Y:S02]  /*0290*/  LOP3.LUT R9, R6.reuse, 0x150000, RZ, 0x3c, !PT ;  /* 0x0015000006097812 */ /* 0x040fe400078e3cff */
[----:B------:R-:W-:-:S02]  /*02a0*/  LOP3.LUT R13, R6, 0x1d0000, RZ, 0x3c, !PT ;  /* 0x001d0000060d7812 */ /* 0x000fc400078e3cff */
[----:B------:R-:W-:Y:S02]  /*02b0*/  SHF.R.U64 R28, R0, 0x6, R3 ;  /* 0x00000006001c7819 */ /* 0x000fe40000001203 */
[----:B------:R-:W-:Y:S02]  /*02c0*/  PRMT R18, R29, 0x7604, RZ ;  /* 0x000076041d127816 */ /* 0x000fe400000000ff */
[--C-:B------:R-:W-:Y:S02]  /*02d0*/  LOP3.LUT R7, R7, 0xc000000, R4.reuse, 0xf6, !PT ;  /* 0x0c00000007077812 */ /* 0x100fe400078ef604 */
[--C-:B------:R-:W-:Y:S02]  /*02e0*/  LOP3.LUT R9, R9, 0x14000000, R4.reuse, 0xf6, !PT ;  /* 0x1400000009097812 */ /* 0x100fe400078ef604 */
[----:B------:R-:W-:Y:S02]  /*02f0*/  LOP3.LUT R13, R13, 0x1c000000, R4, 0xf6, !PT ;  /* 0x1c0000000d0d7812 */ /* 0x000fe400078ef604 */
[----:B------:R-:W-:-:S02]  /*0300*/  PRMT R4, R28, 0x7604, RZ ;  /* 0x000076041c047816 */ /* 0x000fc400000000ff */
[--C-:B------:R-:W-:Y:S02]  /*0310*/  LOP3.LUT R15, R5, 0xa00, R18.reuse, 0xf6, !PT ;  /* 0x00000a00050f7812 */ /* 0x100fe400078ef612 */
[--C-:B------:R-:W-:Y:S02]  /*0320*/  SHF.R.U32.HI R5, RZ, 0x18, R3.reuse ;  /* 0x00000018ff057819 */ /* 0x100fe40000011603 */
[C-C-:B------:R-:W-:Y:S02]  /*0330*/  SHF.R.U64 R21, R0.reuse, 0x3, R3.reuse ;  /* 0x0000000300157819 */ /* 0x140fe40000001203 */
[--C-:B------:R-:W-:Y:S02]  /*0340*/  LOP3.LUT R17, R17, 0x1200, R18.reuse, 0xf6, !PT ;  /* 0x0000120011117812 */ /* 0x100fe400078ef612 */
[----:B------:R-:W-:Y:S02]  /*0350*/  SHF.R.U64 R3, R0, 0x7, R3 ;  /* 0x0000000700037819 */ /* 0x000fe40000001203 */
[----:B------:R-:W-:Y:S01]  /*0360*/  LOP3.LUT R18, R11, 0x1a00, R18, 0xf6, !PT ;  /* 0x00001a000b127812 */ /* 0x000fe200078ef612 */
[----:B------:R-:W-:Y:S01]  /*0370*/  IMAD.MOV.U32 R11, RZ, RZ, 0x100 ;  /* 0x00000100ff0b7424 */ /* 0x000fe200078e00ff */
[----:B------:R-:W-:-:S02]  /*0380*/  LOP3.LUT R19, R9, 0x1600, R4, 0xf6, !PT ;  /* 0x0000160009137812 */ /* 0x000fc400078ef604 */
[----:B------:R-:W-:Y:S02]  /*0390*/  CS2R R8, SRZ ;  /* 0x0000000000087805 */ /* 0x000fe4000001ff00 */
[----:B------:R-:W-:Y:S02]  /*03a0*/  LOP3.LUT R24, R21, 0xb, RZ, 0x3c, !PT ;  /* 0x0000000b15187812 */ /* 0x000fe400078e3cff */
[----:B------:R-:W-:Y:S02]  /*03b0*/  LOP3.LUT R23, R3, 0xf, RZ, 0x3c, !PT ;  /* 0x0000000f03177812 */ /* 0x000fe400078e3cff */
[----:B------:R-:W-:Y:S01]  /*03c0*/  LOP3.LUT R22, R21, 0x13, RZ, 0x3c, !PT ;  /* 0x0000001315167812 */ /* 0x000fe200078e3cff */
[----:B------:R-:W-:Y:S01]  /*03d0*/  STL.128 [R1+0x30], R8 ;  /* 0x0000300801007387 */ /* 0x000fe20000100c00 */
[----:B------:R-:W-:Y:S02]  /*03e0*/  LOP3.LUT R20, R3, 0x17, RZ, 0x3c, !PT ;  /* 0x0000001703147812 */ /* 0x000fe400078e3cff */
[----:B------:R-:W-:-:S02]  /*03f0*/  LOP3.LUT R21, R21, 0x1b, RZ, 0x3c, !PT ;  /* 0x0000001b15157812 */ /* 0x000fc400078e3cff */
[----:B------:R-:W-:Y:S02]  /*0400*/  LOP3.LUT R3, R3, 0x1f, RZ, 0x3c, !PT ;  /* 0x0000001f03037812 */ /* 0x000fe400078e3cff */
[----:B------:R-:W-:Y:S02]  /*0410*/  LOP3.LUT R24, R24, 0xff, RZ, 0xc0, !PT ;  /* 0x000000ff18187812 */ /* 0x000fe400078ec0ff */
[----:B------:R-:W-:Y:S02]  /*0420*/  LOP3.LUT R16, R7, 0xe00, R4, 0xf6, !PT ;  /* 0x00000e0007107812 */ /* 0x000fe400078ef604 */
[----:B------:R-:W-:Y:S02]  /*0430*/  CS2R R6, SRZ ;  /* 0x0000000000067805 */ /* 0x000fe4000001ff00 */
[----:B------:R-:W-:Y:S02]  /*0440*/  LOP3.LUT R23, R23, 0xff, RZ, 0xc0, !PT ;  /* 0x000000ff17177812 */ /* 0x000fe400078ec0ff */
[----:B------:R-:W-:-:S02]  /*0450*/  LOP3.LUT R22, R22, 0xff, RZ, 0xc0, !PT ;  /* 0x000000ff16167812 */ /* 0x000fc400078ec0ff */
[----:B------:R-:W-:Y:S02]  /*0460*/  LOP3.LUT R20, R20, 0xff, RZ, 0xc0, !PT ;  /* 0x000000ff14147812 */ /* 0x000fe400078ec0ff */
[----:B------:R-:W-:Y:S01]  /*0470*/  LOP3.LUT R32, R13, 0x1e00, R4, 0xf6, !PT ;  /* 0x00001e000d207812 */ /* 0x000fe200078ef604 */
[----:B------:R-:W-:Y:S01]  /*0480*/  IMAD.MOV.U32 R4, RZ, RZ, -0x80000000 ;  /* 0x80000000ff047424 */ /* 0x000fe200078e00ff */
[----:B------:R-:W-:Y:S02]  /*0490*/  LOP3.LUT R21, R21, 0xff, RZ, 0xc0, !PT ;  /* 0x000000ff15157812 */ /* 0x000fe400078ec0ff */
[----:B------:R-:W-:Y:S02]  /*04a0*/  LOP3.LUT R3, R3, 0xff, RZ, 0xc0, !PT ;  /* 0x000000ff03037812 */ /* 0x000fe400078ec0ff */
[----:B------:R-:W-:Y:S02]  /*04b0*/  LOP3.LUT R14, R15, R24, RZ, 0xfc, !PT ;  /* 0x000000180f0e7212 */ /* 0x000fe400078efcff */
[----:B------:R-:W-:-:S02]  /*04c0*/  LOP3.LUT R15, R16, R23, RZ, 0xfc, !PT ;  /* 0x00000017100f7212 */ /* 0x000fc400078efcff */
[----:B------:R-:W-:Y:S02]  /*04d0*/  LOP3.LUT R16, R17, R22, RZ, 0xfc, !PT ;  /* 0x0000001611107212 */ /* 0x000fe400078efcff */
[----:B------:R-:W-:Y:S01]  /*04e0*/  LOP3.LUT R13, R2, R5, RZ, 0xfc, !PT ;  /* 0x00000005020d7212 */ /* 0x000fe200078efcff */
[----:B------:R-:W-:Y:S01]  /*04f0*/  IMAD.MOV.U32 R5, RZ, RZ, RZ ;  /* 0x000000ffff057224 */ /* 0x000fe200078e00ff */
[----:B------:R-:W-:Y:S02]  /*0500*/  LOP3.LUT R17, R19, R20, RZ, 0xfc, !PT ;  /* 0x0000001413117212 */ /* 0x000fe400078efcff */
[----:B------:R-:W-:Y:S01]  /*0510*/  LOP3.LUT R18, R18, R21, RZ, 0xfc, !PT ;  /* 0x0000001512127212 */ /* 0x000fe200078efcff */
[----:B------:R0:W-:Y:S01]  /*0520*/  STL.128 [R1], R12 ;  /* 0x0000000c01007387 */ /* 0x0001e20000100c00 */
[----:B------:R-:W-:Y:S02]  /*0530*/  LOP3.LUT R19, R32, R3, RZ, 0xfc, !PT ;  /* 0x0000000320137212 */ /* 0x000fe400078efcff */
[----:B------:R-:W-:Y:S01]  /*0540*/  LOP3.LUT R32, R30, 0x9, RZ, 0x3c, !PT ;  /* 0x000000091e207812 */ /* 0x000fe200078e3cff */
[----:B------:R1:W-:Y:S01]  /*0550*/  STL.128 [R1+0x20], R4 ;  /* 0x0000200401007387 */ /* 0x0003e20000100c00 */
[----:B------:R-:W-:-:S02]  /*0560*/  LOP3.LUT R2, R0, 0x10, RZ, 0x3c, !PT ;  /* 0x0000001000027812 */ /* 0x000fc400078e3cff */
[----:B------:R-:W-:Y:S01]  /*0570*/  LOP3.LUT R31, R29, 0xa, RZ, 0x3c, !PT ;  /* 0x0000000a1d1f7812 */ /* 0x000fe200078e3cff */
[----:B------:R2:W-:Y:S01]  /*0580*/  STL.128 [R1+0x10], R16 ;  /* 0x0000101001007387 */ /* 0x0005e20000100c00 */
[----:B------:R-:W-:Y:S02]  /*0590*/  LOP3.LUT R0, R0, 0x18, RZ, 0x3c, !PT ;  /* 0x0000001800007812 */ /* 0x000fe400078e3cff */
[----:B------:R-:W-:Y:S02]  /*05a0*/  LOP3.LUT R33, R33, 0xff, RZ, 0xc0, !PT ;  /* 0x000000ff21217812 */ /* 0x000fe400078ec0ff */
[----:B------:R-:W-:Y:S02]  /*05b0*/  LOP3.LUT R2, R2, 0xff, RZ, 0xc0, !PT ;  /* 0x000000ff02027812 */ /* 0x000fe400078ec0ff */
[----:B------:R-:W-:Y:S02]  /*05c0*/  LOP3.LUT R0, R0, 0xff, RZ, 0xc0, !PT ;  /* 0x000000ff00007812 */ /* 0x000fe400078ec0ff */
[----:B0-----:R-:W-:-:S02]  /*05d0*/  LOP3.LUT R15, R29, 0x12, RZ, 0x3c, !PT ;  /* 0x000000121d0f7812 */ /* 0x001fc400078e3cff */
[----:B------:R-:W-:Y:S02]  /*05e0*/  LOP3.LUT R14, R29, 0x1a, RZ, 0x3c, !PT ;  /* 0x0000001a1d0e7812 */ /* 0x000fe400078e3cff */
[C---:B-1----:R-:W-:Y:S02]  /*05f0*/  LOP3.LUT R4, R30.reuse, 0x11, RZ, 0x3c, !PT ;  /* 0x000000111e047812 */ /* 0x042fe400078e3cff */
[C---:B------:R-:W-:Y:S02]  /*0600*/  LOP3.LUT R13, R27.reuse, 0x14, RZ, 0x3c, !PT ;  /* 0x000000141b0d7812 */ /* 0x040fe400078e3cff */
[----:B--2---:R-:W-:Y:S02]  /*0610*/  LOP3.LUT R16, R30, 0x19, RZ, 0x3c, !PT ;  /* 0x000000191e107812 */ /* 0x004fe400078e3cff */
[C---:B------:R-:W-:Y:S02]  /*0620*/  LOP3.LUT R12, R27.reuse, 0x1c, RZ, 0x3c, !PT ;  /* 0x0000001c1b0c7812 */ /* 0x040fe400078e3cff */
[----:B------:R-:W-:-:S02]  /*0630*/  LOP3.LUT R30, R27, 0xc, RZ, 0x3c, !PT ;  /* 0x0000000c1b1e7812 */ /* 0x000fc400078e3cff */
[C---:B------:R-:W-:Y:S02]  /*0640*/  LOP3.LUT R18, R26.reuse, 0x15, RZ, 0x3c, !PT ;  /* 0x000000151a127812 */ /* 0x040fe400078e3cff */
[C---:B------:R-:W-:Y:S02]  /*0650*/  LOP3.LUT R19, R26.reuse, 0x1d, RZ, 0x3c, !PT ;  /* 0x0000001d1a137812 */ /* 0x040fe400078e3cff */
[----:B------:R-:W-:Y:S02]  /*0660*/  LOP3.LUT R26, R26, 0xd, RZ, 0x3c, !PT ;  /* 0x0000000d1a1a7812 */ /* 0x000fe400078e3cff */
[C---:B------:R-:W-:Y:S02]  /*0670*/  LOP3.LUT R27, R28.reuse, 0x16, RZ, 0x3c, !PT ;  /* 0x000000161c1b7812 */ /* 0x040fe400078e3cff */
[C---:B------:R-:W-:Y:S02]  /*0680*/  LOP3.LUT R5, R28.reuse, 0x1e, RZ, 0x3c, !PT ;  /* 0x0000001e1c057812 */ /* 0x040fe400078e3cff */
[----:B------:R-:W-:-:S02]  /*0690*/  LOP3.LUT R29, R28, 0xe, RZ, 0x3c, !PT ;  /* 0x0000000e1c1d7812 */ /* 0x000fc400078e3cff */
[----:B------:R-:W-:Y:S02]  /*06a0*/  LOP3.LUT R17, R4, 0xff, RZ, 0xc0, !PT ;  /* 0x000000ff04117812 */ /* 0x000fe400078ec0ff */
[----:B------:R-:W-:Y:S02]  /*06b0*/  LOP3.LUT R16, R16, 0xff, RZ, 0xc0, !PT ;  /* 0x000000ff10107812 */ /* 0x000fe400078ec0ff */
[----:B------:R-:W-:Y:S02]  /*06c0*/  LOP3.LUT R32, R32, 0xff, RZ, 0xc0, !PT ;  /* 0x000000ff20207812 */ /* 0x000fe400078ec0ff */
[----:B------:R-:W-:Y:S02]  /*06d0*/  LOP3.LUT R15, R15, 0xffff, RZ, 0xc0, !PT ;  /* 0x0000ffff0f0f7812 */ /* 0x000fe400078ec0ff */
[----:B------:R-:W-:Y:S02]  /*06e0*/  LOP3.LUT R14, R14, 0xffff, RZ, 0xc0, !PT ;  /* 0x0000ffff0e0e7812 */ /* 0x000fe400078ec0ff */
        /* <DEDUP_REMOVED lines=9> */
[----:B------:R-:W-:-:S07]  /*0780*/  LOP3.LUT R29, R29, 0xffff, RZ, 0xc0, !PT ;  /* 0x0000ffff1d1d7812 */ /* 0x000fce00078ec0ff */
.L_x_0:
[----:B------:R-:W2:Y:S04]  /*0790*/  LDL.64 R8, [R35+0x10] ;  /* 0x0000100023087983 */ /* 0x000ea80000100a00 */
[----:B------:R-:W3:Y:S04]  /*07a0*/  LDL R37, [R35+-0x4] ;  /* 0xfffffc0023257983 */ /* 0x000ee80000100800 */
[----:B------:R-:W3:Y:S04]  /*07b0*/  LDL.128 R4, [R35+-0x28] ;  /* 0xffffd80023047983 */ /* 0x000ee80000100c00 */
[----:B------:R-:W4:Y:S04]  /*07c0*/  LDL R10, [R35+-0x18] ;  /* 0xffffe800230a7983 */ /* 0x000f280000100800 */
[----:B------:R-:W5:Y:S04]  /*07d0*/  LDL R38, [R35+0x8] ;  /* 0x0000080023267983 */ /* 0x000f680000100800 */
[----:B------:R-:W5:Y:S01]  /*07e0*/  LDL R11, [R35+0x4] ;  /* 0x00000400230b7983 */ /* 0x000f620000100800 */
[----:B------:R-:W-:-:S04]  /*07f0*/  UIADD3 UR4, UPT, UPT, UR4, 0x4, URZ ;  /* 0x0000000404047890 */ /* 0x000fc8000fffe0ff */
[----:B------:R-:W-:Y:S01]  /*0800*/  UISETP.NE.AND UP0, UPT, UR4, 0x30, UPT ;  /* 0x000000300400788c */ /* 0x000fe2000bf05270 */
[C-C-:B--2---:R-:W-:Y:S02]  /*0810*/  SHF.L.W.U32.HI R39, R8.reuse, 0xf, R8.reuse ;  /* 0x0000000f08277819 */ /* 0x144fe40000010e08 */
[--C-:B------:R-:W-:Y:S02]  /*0820*/  SHF.L.W.U32.HI R40, R8, 0xd, R8.reuse ;  /* 0x0000000d08287819 */ /* 0x100fe40000010e08 */
[----:B------:R-:W-:-:S04]  /*0830*/  SHF.R.U32.HI R41, RZ, 0xa, R8 ;  /* 0x0000000aff297819 */ /* 0x000fc80000011608 */
[----:B------:R-:W-:Y:S02]  /*0840*/  LOP3.LUT R39, R41, R39, R40, 0x96, !PT ;  /* 0x0000002729277212 */ /* 0x000fe400078e9628 */
[C-C-:B------:R-:W-:Y:S02]  /*0850*/  SHF.L.W.U32.HI R40, R9.reuse, 0xf, R9.reuse ;  /* 0x0000000f09287819 */ /* 0x140fe40000010e09 */
[--C-:B------:R-:W-:Y:S02]  /*0860*/  SHF.L.W.U32.HI R41, R9, 0xd, R9.reuse ;  /* 0x0000000d09297819 */ /* 0x100fe40000010e09 */
[----:B------:R-:W-:Y:S02]  /*0870*/  SHF.R.U32.HI R9, RZ, 0xa, R9 ;  /* 0x0000000aff097819 */ /* 0x000fe40000011609 */
[----:B---3--:R-:W-:Y:S02]  /*0880*/  IADD3 R4, PT, PT, R4, R39, R37 ;  /* 0x0000002704047210 */ /* 0x008fe40007ffe025 */
[----:B------:R-:W-:-:S02]  /*0890*/  LOP3.LUT R9, R9, R40, R41, 0x96, !PT ;  /* 0x0000002809097212 */ /* 0x000fc400078e9629 */
[C-C-:B------:R-:W-:Y:S02]  /*08a0*/  SHF.L.W.U32.HI R37, R5.reuse, 0x19, R5.reuse ;  /* 0x0000001905257819 */ /* 0x140fe40000010e05 */
[--C-:B------:R-:W-:Y:S02]  /*08b0*/  SHF.L.W.U32.HI R40, R5, 0xe, R5.reuse ;  /* 0x0000000e05287819 */ /* 0x100fe40000010e05 */
[----:B------:R-:W-:Y:S02]  /*08c0*/  SHF.R.U32.HI R39, RZ, 0x3, R5 ;  /* 0x00000003ff277819 */ /* 0x000fe40000011605 */
[----:B------:R-:W-:Y:S02]  /*08d0*/  SHF.R.U32.HI R41, RZ, 0x3, R6 ;  /* 0x00000003ff297819 */ /* 0x000fe40000011606 */
[----:B------:R-:W-:Y:S02]  /*08e0*/  LOP3.LUT R37, R39, R37, R40, 0x96, !PT ;  /* 0x0000002527257212 */ /* 0x000fe400078e9628 */
[----:B------:R-:W-:-:S02]  /*08f0*/  SHF.L.W.U32.HI R39, R6, 0x19, R6 ;  /* 0x0000001906277819 */ /* 0x000fc40000010e06 */
[----:B------:R-:W-:Y:S01]  /*0900*/  SHF.L.W.U32.HI R40, R6, 0xe, R6 ;  /* 0x0000000e06287819 */ /* 0x000fe20000010e06 */
[----:B------:R-:W-:Y:S01]  /*0910*/  IMAD.IADD R4, R37, 0x1, R4 ;  /* 0x0000000125047824 */ /* 0x000fe200078e0204 */
[----:B------:R-:W-:Y:S02]  /*0920*/  IADD3 R36, PT, PT, R5, R9, R36 ;  /* 0x0000000905247210 */ /* 0x000fe40007ffe024 */
[----:B------:R-:W-:Y:S02]  /*0930*/  LOP3.LUT R39, R41, R39, R40, 0x96, !PT ;  /* 0x0000002729277212 */ /* 0x000fe400078e9628 */
[--C-:B------:R-:W-:Y:S02]  /*0940*/  SHF.L.W.U32.HI R9, R7, 0x19, R7.reuse ;  /* 0x0000001907097819 */ /* 0x100fe40000010e07 */
[--C-:B------:R-:W-:Y:S01]  /*0950*/  SHF.R.U32.HI R37, RZ, 0x3, R7.reuse ;  /* 0x00000003ff257819 */ /* 0x100fe20000011607 */
[----:B------:R-:W-:Y:S01]  /*0960*/  IMAD.IADD R5, R39, 0x1, R36 ;  /* 0x0000000127057824 */ /* 0x000fe200078e0224 */
[----:B------:R-:W-:-:S02]  /*0970*/  SHF.L.W.U32.HI R36, R7, 0xe, R7 ;  /* 0x0000000e07247819 */ /* 0x000fc40000010e07 */
[----:B----4-:R-:W-:Y:S02]  /*0980*/  SHF.L.W.U32.HI R42, R10, 0xe, R10 ;  /* 0x0000000e0a2a7819 */ /* 0x010fe40000010e0a */
[C-C-:B------:R-:W-:Y:S01]  /*0990*/  SHF.L.W.U32.HI R39, R5.reuse, 0xf, R5.reuse ;  /* 0x0000000f05277819 */ /* 0x140fe20000010e05 */
[----:B------:R-:W-:Y:S01]  /*09a0*/  STL.64 [R35+0x18], R4 ;  /* 0x0000180423007387 */ /* 0x000fe20000100a00 */
[--C-:B------:R-:W-:Y:S02]  /*09b0*/  SHF.L.W.U32.HI R40, R5, 0xd, R5.reuse ;  /* 0x0000000d05287819 */ /* 0x100fe40000010e05 */
[----:B------:R-:W-:Y:S02]  /*09c0*/  SHF.R.U32.HI R41, RZ, 0xa, R5 ;  /* 0x0000000aff297819 */ /* 0x000fe40000011605 */
[----:B------:R-:W-:Y:S02]  /*09d0*/  LOP3.LUT R9, R37, R9, R36, 0x96, !PT ;  /* 0x0000000925097212 */ /* 0x000fe400078e9624 */
[----:B------:R-:W-:-:S02]  /*09e0*/  LOP3.LUT R40, R41, R39, R40, 0x96, !PT ;  /* 0x0000002729287212 */ /* 0x000fc400078e9628 */
[C-C-:B------:R-:W-:Y:S02]  /*09f0*/  SHF.L.W.U32.HI R36, R4.reuse, 0xf, R4.reuse ;  /* 0x0000000f04247819 */ /* 0x140fe40000010e04 */
[--C-:B------:R-:W-:Y:S02]  /*0a00*/  SHF.L.W.U32.HI R37, R4, 0xd, R4.reuse ;  /* 0x0000000d04257819 */ /* 0x100fe40000010e04 */
[----:B------:R-:W-:Y:S02]  /*0a10*/  SHF.R.U32.HI R39, RZ, 0xa, R4 ;  /* 0x0000000aff277819 */ /* 0x000fe40000011604 */
[----:B-----5:R-:W-:Y:S02]  /*0a20*/  IADD3 R7, PT, PT, R7, R40, R38 ;  /* 0x0000002807077210 */ /* 0x020fe40007ffe026 */
[----:B------:R-:W-:Y:S02]  /*0a30*/  LOP3.LUT R36, R39, R36, R37, 0x96, !PT ;  /* 0x0000002427247212 */ /* 0x000fe400078e9625 */
[----:B------:R-:W-:-:S02]  /*0a40*/  SHF.L.W.U32.HI R37, R10, 0x19, R10 ;  /* 0x000000190a257819 */ /* 0x000fc40000010e0a */
[----:B------:R-:W-:Y:S02]  /*0a50*/  SHF.R.U32.HI R10, RZ, 0x3, R10 ;  /* 0x00000003ff0a7819 */ /* 0x000fe4000001160a */
[----:B------:R-:W-:Y:S02]  /*0a60*/  IADD3 R36, PT, PT, R6, R36, R11 ;  /* 0x0000002406247210 */ /* 0x000fe40007ffe00b */
[----:B------:R-:W-:-:S03]  /*0a70*/  LOP3.LUT R10, R10, R37, R42, 0x96, !PT ;  /* 0x000000250a0a7212 */ /* 0x000fc600078e962a */
[----:B------:R-:W-:Y:S02]  /*0a80*/  IMAD.IADD R6, R9, 0x1, R36 ;  /* 0x0000000109067824 */ /* 0x000fe400078e0224 */
[----:B------:R-:W-:Y:S02]  /*0a90*/  IMAD.IADD R10, R10, 0x1, R7 ;  /* 0x000000010a0a7824 */ /* 0x000fe400078e0207 */
[----:B------:R-:W-:Y:S01]  /*0aa0*/  VIADD R7, R35, 0x10 ;  /* 0x0000001023077836 */ /* 0x000fe20000000000 */
[----:B------:R-:W-:Y:S01]  /*0ab0*/  STL [R35+0x20], R6 ;  /* 0x0000200623007387 */ /* 0x000fe20000100800 */
[----:B------:R-:W-:-:S03]  /*0ac0*/  IMAD.MOV.U32 R36, RZ, RZ, R8 ;  /* 0x000000ffff247224 */ /* 0x000fc600078e0008 */
[----:B------:R0:W-:Y:S02]  /*0ad0*/  STL [R35+0x24], R10 ;  /* 0x0000240a23007387 */ /* 0x0001e40000100800 */
[----:B0-----:R-:W-:Y:S01]  /*0ae0*/  IMAD.MOV.U32 R35, RZ, RZ, R7 ;  /* 0x000000ffff237224 */ /* 0x001fe200078e0007 */
[----:B------:R-:W-:Y:S06]  /*0af0*/  BRA.U UP0, `(.L_x_0) ;  /* 0xfffffffd00247547 */ /* 0x000fec000b83ffff */
[----:B------:R-:W-:Y:S01]  /*0b00*/  IMAD.MOV.U32 R11, RZ, RZ, 0x5be0cd19 ;  /* 0x5be0cd19ff0b7424 */ /* 0x000fe200078e00ff */
[----:B------:R-:W-:Y:S01]  /*0b10*/  UMOV UR5, 0x18 ;  /* 0x0000001800057882 */ /* 0x000fe20000000000 */
[----:B------:R-:W-:Y:S01]  /*0b20*/  IMAD.MOV.U32 R10, RZ, RZ, 0x1f83d9ab ;  /* 0x1f83d9abff0a7424 */ /* 0x000fe200078e00ff */
[----:B------:R-:W-:Y:S01]  /*0b30*/  UMOV UR4, URZ ;  /* 0x000000ff00047c82 */ /* 0x000fe20008000000 */
[----:B------:R-:W-:Y:S02]  /*0b40*/  IMAD.MOV.U32 R9, RZ, RZ, -0x64fa9774 ;  /* 0x9b05688cff097424 */ /* 0x000fe400078e00ff */
[----:B------:R-:W-:Y:S02]  /*0b50*/  IMAD.MOV.U32 R8, RZ, RZ, 0x510e527f ;  /* 0x510e527fff087424 */ /* 0x000fe400078e00ff */
[----:B------:R-:W-:Y:S02]  /*0b60*/  IMAD.MOV.U32 R37, RZ, RZ, -0x5ab00ac6 ;  /* 0xa54ff53aff257424 */ /* 0x000fe400078e00ff */
[----:B------:R-:W-:-:S02]  /*0b70*/  IMAD.MOV.U32 R38, RZ, RZ, 0x3c6ef372 ;  /* 0x3c6ef372ff267424 */ /* 0x000fc400078e00ff */
[----:B------:R-:W-:Y:S02]  /*0b80*/  IMAD.MOV.U32 R35, RZ, RZ, -0x4498517b ;  /* 0xbb67ae85ff237424 */ /* 0x000fe400078e00ff */
[----:B------:R-:W-:-:S07]  /*0b90*/  IMAD.MOV.U32 R36, RZ, RZ, 0x6a09e667 ;  /* 0x6a09e667ff247424 */ /* 0x000fce00078e00ff */
.L_x_1:
[----:B------:R0:W2:Y:S01]  /*0ba0*/  LDL.128 R4, [R34] ;  /* 0x0000000022047983 */ /* 0x0000a20000100c00 */
[----:B------:R-:W2:Y:S01]  /*0bb0*/  LDCU.64 UR6, c[0x3][UR5+-0x8] ;  /* 0x00ffff00050677ac */ /* 0x000ea20008000a00 */
[C-C-:B------:R-:W-:Y:S02]  /*0bc0*/  SHF.L.W.U32.HI R39, R8.reuse, 0x1a, R8.reuse ;  /* 0x0000001a08277819 */ /* 0x140fe40000010e08 */
[C-C-:B------:R-:W-:Y:S01]  /*0bd0*/  SHF.L.W.U32.HI R40, R8.reuse, 0x15, R8.reuse ;  /* 0x0000001508287819 */ /* 0x140fe20000010e08 */
[----:B------:R-:W-:Y:S01]  /*0be0*/  UIADD3 UR4, UPT, UPT, UR4, 0x4, URZ ;  /* 0x0000000404047890 */ /* 0x000fe2000fffe0ff */
[----:B------:R-:W-:Y:S01]  /*0bf0*/  SHF.L.W.U32.HI R41, R8, 0x7, R8 ;  /* 0x0000000708297819 */ /* 0x000fe20000010e08 */
[----:B0-----:R-:W-:Y:S02]  /*0c00*/  VIADD R34, R34, 0x10 ;  /* 0x0000001022227836 */ /* 0x001fe40000000000 */
[----:B------:R-:W-:Y:S01]  /*0c10*/  UISETP.NE.AND UP0, UPT, UR4, 0x40, UPT ;  /* 0x000000400400788c */ /* 0x000fe2000bf05270 */
[----:B------:R-:W-:-:S02]  /*0c20*/  LOP3.LUT R40, R41, R39, R40, 0x96, !PT ;  /* 0x0000002729287212 */ /* 0x000fc400078e9628 */
[----:B------:R-:W-:Y:S02]  /*0c30*/  LOP3.LUT R39, R10, R8, R9, 0xb8, !PT ;  /* 0x000000080a277212 */ /* 0x000fe400078eb809 */
[--C-:B------:R-:W-:Y:S02]  /*0c40*/  SHF.L.W.U32.HI R41, R36, 0xa, R36.reuse ;  /* 0x0000000a24297819 */ /* 0x100fe40000010e24 */
[----:B------:R-:W-:Y:S02]  /*0c50*/  IADD3 R39, PT, PT, R40, R39, R11 ;  /* 0x0000002728277210 */ /* 0x000fe40007ffe00b */
[--C-:B------:R-:W-:Y:S02]  /*0c60*/  SHF.L.W.U32.HI R40, R36, 0x13, R36.reuse ;  /* 0x0000001324287819 */ /* 0x100fe40000010e24 */
[----:B--2---:R-:W-:Y:S02]  /*0c70*/  IADD3 R4, PT, PT, R4, UR6, R39 ;  /* 0x0000000604047c10 */ /* 0x004fe4000fffe027 */
[----:B------:R-:W-:-:S03]  /*0c80*/  SHF.L.W.U32.HI R39, R36, 0x1e, R36 ;  /* 0x0000001e24277819 */ /* 0x000fc60000010e24 */
[----:B------:R-:W-:Y:S01]  /*0c90*/  IMAD.IADD R11, R4, 0x1, R37 ;  /* 0x00000001040b7824 */ /* 0x000fe200078e0225 */
[----:B------:R-:W-:-:S04]  /*0ca0*/  LOP3.LUT R39, R41, R39, R40, 0x96, !PT ;  /* 0x0000002729277212 */ /* 0x000fc800078e9628 */
[C-C-:B------:R-:W-:Y:S02]  /*0cb0*/  SHF.L.W.U32.HI R37, R11.reuse, 0x1a, R11.reuse ;  /* 0x0000001a0b257819 */ /* 0x140fe40000010e0b */
[C-C-:B------:R-:W-:Y:S02]  /*0cc0*/  SHF.L.W.U32.HI R40, R11.reuse, 0x15, R11.reuse ;  /* 0x000000150b287819 */ /* 0x140fe40000010e0b */
[----:B------:R-:W-:-:S04]  /*0cd0*/  SHF.L.W.U32.HI R41, R11, 0x7, R11 ;  /* 0x000000070b297819 */ /* 0x000fc80000010e0b */
[----:B------:R-:W-:Y:S02]  /*0ce0*/  LOP3.LUT R37, R41, R37, R40, 0x96, !PT ;  /* 0x0000002529257212 */ /* 0x000fe400078e9628 */
[----:B------:R-:W-:-:S04]  /*0cf0*/  LOP3.LUT R40, R9, R11, R8, 0xb8, !PT ;  /* 0x0000000b09287212 */ /* 0x000fc800078eb808 */
[----:B------:R-:W-:Y:S02]  /*0d00*/  IADD3 R40, PT, PT, R37, R40, R10 ;  /* 0x0000002825287210 */ /* 0x000fe40007ffe00a */
[----:B------:R-:W-:Y:S02]  /*0d10*/  LOP3.LUT R37, R35, R38, R36, 0xe8, !PT ;  /* 0x0000002623257212 */ /* 0x000fe400078ee824 */
[----:B------:R-:W-:Y:S01]  /*0d20*/  IADD3 R5, PT, PT, R5, UR7, R40 ;  /* 0x0000000705057c10 */ /* 0x000fe2000fffe028 */
[----:B------:R-:W0:Y:S01]  /*0d30*/  LDCU.64 UR6, c[0x3][UR5] ;  /* 0x00c00000050677ac */ /* 0x000e220008000a00 */
[----:B------:R-:W-:-:S03]  /*0d40*/  IADD3 R37, PT, PT, R4, R39, R37 ;  /* 0x0000002704257210 */ /* 0x000fc60007ffe025 */
[----:B------:R-:W-:Y:S01]  /*0d50*/  IMAD.IADD R10, R5, 0x1, R38 ;  /* 0x00000001050a7824 */ /* 0x000fe200078e0226 */
[C-C-:B------:R-:W-:Y:S01]  /*0d60*/  SHF.L.W.U32.HI R4, R37.reuse, 0x1e, R37.reuse ;  /* 0x0000001e25047819 */ /* 0x140fe20000010e25 */
[----:B------:R-:W-:Y:S01]  /*0d70*/  UIADD3 UR5, UPT, UPT, UR5, 0x10, URZ ;  /* 0x0000001005057890 */ /* 0x000fe2000fffe0ff */
[C-C-:B------:R-:W-:Y:S02]  /*0d80*/  SHF.L.W.U32.HI R39, R37.reuse, 0x13, R37.reuse ;  /* 0x0000001325277819 */ /* 0x140fe40000010e25 */
[----:B------:R-:W-:Y:S02]  /*0d90*/  SHF.L.W.U32.HI R40, R37, 0xa, R37 ;  /* 0x0000000a25287819 */ /* 0x000fe40000010e25 */
[--C-:B------:R-:W-:Y:S02]  /*0da0*/  SHF.L.W.U32.HI R38, R10, 0x1a, R10.reuse ;  /* 0x0000001a0a267819 */ /* 0x100fe40000010e0a */
[----:B------:R-:W-:Y:S02]  /*0db0*/  LOP3.LUT R4, R40, R4, R39, 0x96, !PT ;  /* 0x0000000428047212 */ /* 0x000fe400078e9627 */
[----:B------:R-:W-:-:S02]  /*0dc0*/  SHF.L.W.U32.HI R39, R10, 0x15, R10 ;  /* 0x000000150a277819 */ /* 0x000fc40000010e0a */
[----:B------:R-:W-:-:S04]  /*0dd0*/  SHF.L.W.U32.HI R40, R10, 0x7, R10 ;  /* 0x000000070a287819 */ /* 0x000fc80000010e0a */
[----:B------:R-:W-:Y:S02]  /*0de0*/  LOP3.LUT R40, R40, R38, R39, 0x96, !PT ;  /* 0x0000002628287212 */ /* 0x000fe400078e9627 */
[----:B------:R-:W-:Y:S02]  /*0df0*/  LOP3.LUT R39, R8, R10, R11, 0xb8, !PT ;  /* 0x0000000a08277212 */ /* 0x000fe400078eb80b */
[----:B------:R-:W-:Y:S02]  /*0e00*/  LOP3.LUT R38, R36, R35, R37, 0xe8, !PT ;  /* 0x0000002324267212 */ /* 0x000fe400078ee825 */
[----:B------:R-:W-:Y:S02]  /*0e10*/  IADD3 R39, PT, PT, R40, R39, R9 ;  /* 0x0000002728277210 */ /* 0x000fe40007ffe009 */
[----:B------:R-:W-:Y:S02]  /*0e20*/  IADD3 R38, PT, PT, R5, R4, R38 ;  /* 0x0000000405267210 */ /* 0x000fe40007ffe026 */
[----:B0-----:R-:W-:-:S02]  /*0e30*/  IADD3 R6, PT, PT, R6, UR6, R39 ;  /* 0x0000000606067c10 */ /* 0x001fc4000fffe027 */
[C-C-:B------:R-:W-:Y:S02]  /*0e40*/  SHF.L.W.U32.HI R4, R38.reuse, 0x1e, R38.reuse ;  /* 0x0000001e26047819 */ /* 0x140fe40000010e26 */
[--C-:B------:R-:W-:Y:S01]  /*0e50*/  SHF.L.W.U32.HI R5, R38, 0x13, R38.reuse ;  /* 0x0000001326057819 */ /* 0x100fe20000010e26 */
[----:B------:R-:W-:Y:S01]  /*0e60*/  IMAD.IADD R9, R6, 0x1, R35 ;  /* 0x0000000106097824 */ /* 0x000fe200078e0223 */
[--C-:B------:R-:W-:Y:S02]  /*0e70*/  SHF.L.W.U32.HI R39, R38, 0xa, R38.reuse ;  /* 0x0000000a26277819 */ /* 0x100fe40000010e26 */
[----:B------:R-:W-:Y:S02]  /*0e80*/  LOP3.LUT R35, R37, R36, R38, 0xe8, !PT ;  /* 0x0000002425237212 */ /* 0x000fe400078ee826 */
[----:B------:R-:W-:Y:S02]  /*0e90*/  LOP3.LUT R5, R39, R4, R5, 0x96, !PT ;  /* 0x0000000427057212 */ /* 0x000fe400078e9605 */
[----:B------:R-:W-:-:S02]  /*0ea0*/  SHF.L.W.U32.HI R4, R9, 0x1a, R9 ;  /* 0x0000001a09047819 */ /* 0x000fc40000010e09 */
[C-C-:B------:R-:W-:Y:S02]  /*0eb0*/  SHF.L.W.U32.HI R39, R9.reuse, 0x15, R9.reuse ;  /* 0x0000001509277819 */ /* 0x140fe40000010e09 */
[----:B------:R-:W-:Y:S02]  /*0ec0*/  SHF.L.W.U32.HI R40, R9, 0x7, R9 ;  /* 0x0000000709287819 */ /* 0x000fe40000010e09 */
[----:B------:R-:W-:Y:S02]  /*0ed0*/  IADD3 R35, PT, PT, R6, R5, R35 ;  /* 0x0000000506237210 */ /* 0x000fe40007ffe023 */
[----:B------:R-:W-:Y:S02]  /*0ee0*/  LOP3.LUT R39, R40, R4, R39, 0x96, !PT ;  /* 0x0000000428277212 */ /* 0x000fe400078e9627 */
[----:B------:R-:W-:Y:S02]  /*0ef0*/  LOP3.LUT R4, R11, R9, R10, 0xb8, !PT ;  /* 0x000000090b047212 */ /* 0x000fe400078eb80a */
[----:B------:R-:W-:-:S02]  /*0f00*/  SHF.L.W.U32.HI R5, R35, 0x1e, R35 ;  /* 0x0000001e23057819 */ /* 0x000fc40000010e23 */
[----:B------:R-:W-:Y:S02]  /*0f10*/  IADD3 R4, PT, PT, R39, R4, R8 ;  /* 0x0000000427047210 */ /* 0x000fe40007ffe008 */
[C-C-:B------:R-:W-:Y:S02]  /*0f20*/  SHF.L.W.U32.HI R6, R35.reuse, 0x13, R35.reuse ;  /* 0x0000001323067819 */ /* 0x140fe40000010e23 */
[--C-:B------:R-:W-:Y:S02]  /*0f30*/  SHF.L.W.U32.HI R8, R35, 0xa, R35.reuse ;  /* 0x0000000a23087819 */ /* 0x100fe40000010e23 */
[----:B------:R-:W-:Y:S02]  /*0f40*/  IADD3 R7, PT, PT, R7, UR7, R4 ;  /* 0x0000000707077c10 */ /* 0x000fe4000fffe004 */
[----:B------:R-:W-:Y:S02]  /*0f50*/  LOP3.LUT R6, R8, R5, R6, 0x96, !PT ;  /* 0x0000000508067212 */ /* 0x000fe400078e9606 */
[----:B------:R-:W-:Y:S01]  /*0f60*/  LOP3.LUT R4, R38, R37, R35, 0xe8, !PT ;  /* 0x0000002526047212 */ /* 0x000fe200078ee823 */
[----:B------:R-:W-:-:S03]  /*0f70*/  IMAD.IADD R8, R7, 0x1, R36 ;  /* 0x0000000107087824 */ /* 0x000fc600078e0224 */
[----:B------:R-:W-:Y:S01]  /*0f80*/  IADD3 R36, PT, PT, R7, R6, R4 ;  /* 0x0000000607247210 */ /* 0x000fe20007ffe004 */
[----:B------:R-:W-:Y:S06]  /*0f90*/  BRA.U UP0, `(.L_x_1) ;  /* 0xfffffffd00007547 */ /* 0x000fec000b83ffff */
[----:B------:R-:W-:Y:S01]  /*0fa0*/  VIADD R7, R37, 0xa54ff53a ;  /* 0xa54ff53a25077836 */ /* 0x000fe20000000000 */
[----:B------:R-:W0:Y:S01]  /*0fb0*/  LDCU.64 UR8, c[0x0][0x358] ;  /* 0x00006b00ff0877ac */ /* 0x000e220008000a00 */
[----:B------:R-:W-:Y:S02]  /*0fc0*/  VIADD R6, R38, 0x3c6ef372 ;  /* 0x3c6ef37226067836 */ /* 0x000fe40000000000 */
[----:B------:R-:W-:Y:S01]  /*0fd0*/  VIADD R11, R11, 0x5be0cd19 ;  /* 0x5be0cd190b0b7836 */ /* 0x000fe20000000000 */
[--C-:B------:R-:W-:Y:S01]  /*0fe0*/  SHF.R.U32.HI R38, RZ, 0x18, R7.reuse ;  /* 0x00000018ff267819 */ /* 0x100fe20000011607 */
[----:B------:R-:W-:Y:S01]  /*0ff0*/  VIADD R40, R10, 0x1f83d9ab ;  /* 0x1f83d9ab0a287836 */ /* 0x000fe20000000000 */
[--C-:B------:R-:W-:Y:S02]  /*1000*/  SHF.R.U32.HI R37, RZ, 0x10, R7.reuse ;  /* 0x00000010ff257819 */ /* 0x100fe40000011607 */
[----:B------:R-:W-:Y:S02]  /*1010*/  SHF.R.U32.HI R4, RZ, 0x8, R7 ;  /* 0x00000008ff047819 */ /* 0x000fe40000011607 */
[----:B------:R-:W-:-:S02]  /*1020*/  PRMT R38, R38, 0x3340, R37 ;  /* 0x0000334026267816 */ /* 0x000fc40000000025 */
[--C-:B------:R-:W-:Y:S02]  /*1030*/  SHF.R.U32.HI R37, RZ, 0x8, R6.reuse ;  /* 0x00000008ff257819 */ /* 0x100fe40000011606 */
[----:B------:R-:W-:Y:S01]  /*1040*/  PRMT R7, R4, 0x3340, R7 ;  /* 0x0000334004077816 */ /* 0x000fe20000000007 */
[----:B------:R-:W-:Y:S01]  /*1050*/  VIADD R4, R35, 0xbb67ae85 ;  /* 0xbb67ae8523047836 */ /* 0x000fe20000000000 */
[--C-:B------:R-:W-:Y:S02]  /*1060*/  SHF.R.U32.HI R5, RZ, 0x18, R6.reuse ;  /* 0x00000018ff057819 */ /* 0x100fe40000011606 */
[--C-:B------:R-:W-:Y:S02]  /*1070*/  SHF.R.U32.HI R34, RZ, 0x10, R6.reuse ;  /* 0x00000010ff227819 */ /* 0x100fe40000011606 */
[----:B------:R-:W-:Y:S01]  /*1080*/  PRMT R6, R37, 0x3340, R6 ;  /* 0x0000334025067816 */ /* 0x000fe20000000006 */
[----:B------:R-:W-:Y:S01]  /*1090*/  VIADD R37, R36, 0x6a09e667 ;  /* 0x6a09e66724257836 */ /* 0x000fe20000000000 */
[----:B------:R-:W-:-:S02]  /*10a0*/  PRMT R35, R5, 0x3340, R34 ;  /* 0x0000334005237816 */ /* 0x000fc40000000022 */
[--C-:B------:R-:W-:Y:S02]  /*10b0*/  SHF.R.U32.HI R5, RZ, 0x18, R4.reuse ;  /* 0x00000018ff057819 */ /* 0x100fe40000011604 */
[--C-:B------:R-:W-:Y:S02]  /*10c0*/  SHF.R.U32.HI R36, RZ, 0x10, R4.reuse ;  /* 0x00000010ff247819 */ /* 0x100fe40000011604 */
[----:B------:R-:W-:Y:S02]  /*10d0*/  SHF.R.U32.HI R39, RZ, 0x8, R4 ;  /* 0x00000008ff277819 */ /* 0x000fe40000011604 */
[--C-:B------:R-:W-:Y:S02]  /*10e0*/  SHF.R.U32.HI R34, RZ, 0x10, R37.reuse ;  /* 0x00000010ff227819 */ /* 0x100fe40000011625 */
[----:B------:R-:W-:Y:S02]  /*10f0*/  SHF.R.U32.HI R41, RZ, 0x18, R37 ;  /* 0x00000018ff297819 */ /* 0x000fe40000011625 */
[----:B------:R-:W-:-:S02]  /*1100*/  PRMT R5, R5, 0x3340, R36 ;  /* 0x0000334005057816 */ /* 0x000fc40000000024 */
[----:B------:R-:W-:Y:S02]  /*1110*/  PRMT R36, R39, 0x3340, R4 ;  /* 0x0000334027247816 */ /* 0x000fe40000000004 */
[----:B------:R-:W-:Y:S02]  /*1120*/  PRMT R4, R41, 0x3340, R34 ;  /* 0x0000334029047816 */ /* 0x000fe40000000022 */
[----:B------:R-:W-:Y:S02]  /*1130*/  SHF.R.U32.HI R34, RZ, 0x8, R37 ;  /* 0x00000008ff227819 */ /* 0x000fe40000011625 */
[--C-:B------:R-:W-:Y:S02]  /*1140*/  SHF.R.U32.HI R39, RZ, 0x18, R11.reuse ;  /* 0x00000018ff277819 */ /* 0x100fe4000001160b */
[----:B------:R-:W-:Y:S02]  /*1150*/  SHF.R.U32.HI R42, RZ, 0x10, R11 ;  /* 0x00000010ff2a7819 */ /* 0x000fe4000001160b */
[----:B------:R-:W-:-:S02]  /*1160*/  PRMT R37, R34, 0x3340, R37 ;  /* 0x0000334022257816 */ /* 0x000fc40000000025 */
[----:B------:R-:W-:Y:S02]  /*1170*/  PRMT R34, R39, 0x3340, R42 ;  /* 0x0000334027227816 */ /* 0x000fe4000000002a */
[--C-:B------:R-:W-:Y:S02]  /*1180*/  SHF.R.U32.HI R10, RZ, 0x18, R40.reuse ;  /* 0x00000018ff0a7819 */ /* 0x100fe40000011628 */
[--C-:B------:R-:W-:Y:S02]  /*1190*/  SHF.R.U32.HI R39, RZ, 0x10, R40.reuse ;  /* 0x00000010ff277819 */ /* 0x100fe40000011628 */
[----:B------:R-:W-:Y:S02]  /*11a0*/  SHF.R.U32.HI R41, RZ, 0x8, R40 ;  /* 0x00000008ff297819 */ /* 0x000fe40000011628 */
[----:B------:R-:W-:Y:S01]  /*11b0*/  PRMT R10, R10, 0x3340, R39 ;  /* 0x000033400a0a7816 */ /* 0x000fe20000000027 */
[----:B------:R-:W-:Y:S01]  /*11c0*/  VIADD R39, R9, 0x9b05688c ;  /* 0x9b05688c09277836 */ /* 0x000fe20000000000 */
[----:B------:R-:W-:-:S02]  /*11d0*/  PRMT R5, R5, 0x5410, R36 ;  /* 0x0000541005057816 */ /* 0x000fc40000000024 */
[----:B------:R-:W-:Y:S01]  /*11e0*/  SHF.R.U32.HI R42, RZ, 0x8, R11 ;  /* 0x00000008ff2a7819 */ /* 0x000fe2000001160b */
[----:B------:R-:W1:Y:S01]  /*11f0*/  LDC R36, c[0x0][0x390] ;  /* 0x0000e400ff247b82 */ /* 0x000e620000000800 */
[----:B------:R-:W-:Y:S02]  /*1200*/  PRMT R9, R41, 0x3340, R40 ;  /* 0x0000334029097816 */ /* 0x000fe40000000028 */
[----:B------:R-:W-:Y:S01]  /*1210*/  PRMT R7, R38, 0x5410, R7 ;  /* 0x0000541026077816 */ /* 0x000fe20000000007 */
[----:B------:R-:W-:Y:S01]  /*1220*/  VIADD R38, R8, 0x510e527f ;  /* 0x510e527f08267836 */ /* 0x000fe20000000000 */
[--C-:B------:R-:W-:Y:S02]  /*1230*/  SHF.R.U32.HI R40, RZ, 0x18, R39.reuse ;  /* 0x00000018ff287819 */ /* 0x100fe40000011627 */
[----:B------:R-:W-:Y:S02]  /*1240*/  SHF.R.U32.HI R41, RZ, 0x10, R39 ;  /* 0x00000010ff297819 */ /* 0x000fe40000011627 */
[----:B------:R-:W-:-:S02]  /*1250*/  PRMT R11, R42, 0x3340, R11 ;  /* 0x000033402a0b7816 */ /* 0x000fc4000000000b */
[----:B------:R-:W-:Y:S02]  /*1260*/  PRMT R8, R40, 0x3340, R41 ;  /* 0x0000334028087816 */ /* 0x000fe40000000029 */
[----:B------:R-:W-:Y:S02]  /*1270*/  PRMT R6, R35, 0x5410, R6 ;  /* 0x0000541023067816 */ /* 0x000fe40000000006 */
[----:B------:R-:W-:Y:S02]  /*1280*/  SHF.R.U32.HI R42, RZ, 0x8, R39 ;  /* 0x00000008ff2a7819 */ /* 0x000fe40000011627 */
[--C-:B------:R-:W-:Y:S02]  /*1290*/  SHF.R.U32.HI R35, RZ, 0x18, R38.reuse ;  /* 0x00000018ff237819 */ /* 0x100fe40000011626 */
[--C-:B------:R-:W-:Y:S02]  /*12a0*/  SHF.R.U32.HI R40, RZ, 0x10, R38.reuse ;  /* 0x00000010ff287819 */ /* 0x100fe40000011626 */
[----:B------:R-:W-:-:S02]  /*12b0*/  SHF.R.U32.HI R41, RZ, 0x8, R38 ;  /* 0x00000008ff297819 */ /* 0x000fc40000011626 */
[----:B------:R-:W-:Y:S02]  /*12c0*/  PRMT R39, R42, 0x3340, R39 ;  /* 0x000033402a277816 */ /* 0x000fe40000000027 */
[----:B------:R-:W-:Y:S02]  /*12d0*/  PRMT R35, R35, 0x3340, R40 ;  /* 0x0000334023237816 */ /* 0x000fe40000000028 */
[----:B------:R-:W-:Y:S02]  /*12e0*/  PRMT R38, R41, 0x3340, R38 ;  /* 0x0000334029267816 */ /* 0x000fe40000000026 */
[----:B------:R-:W-:Y:S02]  /*12f0*/  PRMT R10, R10, 0x5410, R9 ;  /* 0x000054100a0a7816 */ /* 0x000fe40000000009 */
[----:B------:R-:W-:Y:S02]  /*1300*/  PRMT R9, R8, 0x5410, R39 ;  /* 0x0000541008097816 */ /* 0x000fe40000000027 */
[----:B------:R-:W-:-:S02]  /*1310*/  PRMT R4, R4, 0x5410, R37 ;  /* 0x0000541004047816 */ /* 0x000fc40000000025 */
[----:B------:R-:W-:Y:S02]  /*1320*/  PRMT R11, R34, 0x5410, R11 ;  /* 0x00005410220b7816 */ /* 0x000fe4000000000b */
[----:B------:R-:W-:Y:S01]  /*1330*/  PRMT R8, R35, 0x5410, R38 ;  /* 0x0000541023087816 */ /* 0x000fe20000000026 */
[----:B------:R2:W-:Y:S01]  /*1340*/  STL.128 [R1+0x100], R4 ;  /* 0x0001000401007387 */ /* 0x0005e20000100c00 */
[----:B-1----:R-:W-:-:S03]  /*1350*/  ISETP.NE.AND P0, PT, R36, RZ, PT ;  /* 0x000000ff2400720c */ /* 0x002fc60003f05270 */
[----:B------:R2:W-:Y:S10]  /*1360*/  STL.128 [R1+0x110], R8 ;  /* 0x0001100801007387 */ /* 0x0005f40000100c00 */
[----:B0-----:R-:W-:Y:S05]  /*1370*/  @!P0 BRA `(.L_x_2) ;  /* 0x0000000000a48947 */ /* 0x001fea0003800000 */
[----:B------:R-:W-:Y:S02]  /*1380*/  ISETP.NE.AND P0, PT, R36, 0x1, PT ;  /* 0x000000012400780c */ /* 0x000fe40003f05270 */
[----:B--2---:R-:W-:-:S11]  /*1390*/  SHF.R.U32.HI R6, RZ, 0x1, R36 ;  /* 0x00000001ff067819 */ /* 0x004fd60000011624 */
[----:B------:R-:W-:Y:S05]  /*13a0*/  @!P0 BRA `(.L_x_3) ;  /* 0x0000000000508947 */ /* 0x000fea0003800000 */
[----:B------:R-:W-:Y:S01]  /*13b0*/  VIMNMX.U32 R8, PT, PT, R6, 0x1, !PT ;  /* 0x0000000106087848 */ /* 0x000fe20007fe0000 */
[----:B------:R-:W-:-:S07]  /*13c0*/  IMAD.MOV.U32 R7, RZ, RZ, RZ ;  /* 0x000000ffff077224 */ /* 0x000fce00078e00ff */
.L_x_4:
[----:B------:R-:W-:Y:S01]  /*13d0*/  IMAD.IADD R36, R1, 0x1, R7 ;  /* 0x0000000101247824 */ /* 0x000fe200078e0207 */
[----:B------:R-:W0:Y:S04]  /*13e0*/  LDC.64 R4, c[0x0][0x388] ;  /* 0x0000e200ff047b82 */ /* 0x000e280000000a00 */
[----:B------:R-:W2:Y:S01]  /*13f0*/  LDL.U8 R9, [R36+0x100] ;  /* 0x0001000024097983 */ /* 0x000ea20000100000 */
[----:B0-----:R-:W-:-:S05]  /*1400*/  LEA R4, P0, R7, R4, 0x1 ;  /* 0x0000000407047211 */ /* 0x001fca00078008ff */
[----:B------:R-:W-:-:S05]  /*1410*/  IMAD.X R5, RZ, RZ, R5, P0 ;  /* 0x000000ffff057224 */ /* 0x000fca00000e0605 */
[----:B------:R-:W3:Y:S04]  /*1420*/  LDG.E.U8 R11, desc[UR8][R4.64+0x1] ;  /* 0x00000108040b7981 */ /* 0x000ee8000c1e1100 */
[----:B------:R-:W4:Y:S01]  /*1430*/  LDG.E.U8 R10, desc[UR8][R4.64] ;  /* 0x00000008040a7981 */ /* 0x000f22000c1e1100 */
[----:B------:R-:W-:Y:S01]  /*1440*/  VIADD R7, R7, 0x1 ;  /* 0x0000000107077836 */ /* 0x000fe20000000000 */
[----:B--2---:R-:W-:Y:S02]  /*1450*/  SHF.R.U32.HI R34, RZ, 0x4, R9 ;  /* 0x00000004ff227819 */ /* 0x004fe40000011609 */
[----:B------:R-:W-:Y:S02]  /*1460*/  LOP3.LUT R35, R9, 0xf, RZ, 0xc0, !PT ;  /* 0x0000000f09237812 */ /* 0x000fe400078ec0ff */
[----:B------:R-:W-:-:S02]  /*1470*/  LOP3.LUT R9, R34, 0xffff, RZ, 0xc0, !PT ;  /* 0x0000ffff22097812 */ /* 0x000fc400078ec0ff */
[----:B------:R-:W3:Y:S08]  /*1480*/  LDC.U8 R34, c[0x3][R35] ;  /* 0x00c0000023227b82 */ /* 0x000ef00000000000 */
[----:B------:R-:W4:Y:S01]  /*1490*/  LDC.U8 R9, c[0x3][R9] ;  /* 0x00c0000009097b82 */ /* 0x000f220000000000 */
[----:B---3--:R-:W-:-:S04]  /*14a0*/  ISETP.NE.AND P0, PT, R34, R11, PT ;  /* 0x0000000b2200720c */ /* 0x008fc80003f05270 */
[----:B----4-:R-:W-:-:S13]  /*14b0*/  ISETP.NE.OR P0, PT, R9, R10, P0 ;  /* 0x0000000a0900720c */ /* 0x010fda0000705670 */
[----:B------:R-:W-:Y:S05]  /*14c0*/  @P0 EXIT ;  /* 0x000000000000094d */ /* 0x000fea0003800000 */
[----:B------:R-:W-:-:S13]  /*14d0*/  ISETP.NE.AND P0, PT, R7, R8, PT ;  /* 0x000000080700720c */ /* 0x000fda0003f05270 */
[----:B------:R-:W-:Y:S05]  /*14e0*/  @P0 BRA `(.L_x_4) ;  /* 0xfffffffc00b80947 */ /* 0x000fea000383ffff */
.L_x_3:
[----:B------:R-:W0:Y:S02]  /*14f0*/  LDCU UR4, c[0x0][0x390] ;  /* 0x00007200ff0477ac */ /* 0x000e240008000800 */
[----:B0-----:R-:W-:-:S04]  /*1500*/  ULOP3.LUT UR5, UR4, 0x1, URZ, 0xc0, !UPT ;  /* 0x0000000104057892 */ /* 0x001fc8000f8ec0ff */
[----:B------:R-:W-:-:S09]  /*1510*/  UISETP.NE.U32.AND UP0, UPT, UR5, 0x1, UPT ;  /* 0x000000010500788c */ /* 0x000fd2000bf05070 */
[----:B------:R-:W-:Y:S05]  /*1520*/  BRA.U UP0, `(.L_x_2) ;  /* 0x0000000100387547 */ /* 0x000fea000b800000 */
[----:B------:R-:W-:Y:S01]  /*1530*/  IMAD.IADD R8, R1, 0x1, R6 ;  /* 0x0000000101087824 */ /* 0x000fe200078e0206 */
[----:B------:R-:W0:Y:S04]  /*1540*/  LDCU.64 UR6, c[0x0][0x388] ;  /* 0x00007100ff0677ac */ /* 0x000e280008000a00 */
[----:B------:R-:W2:Y:S01]  /*1550*/  LDL.U8 R6, [R8+0x100] ;  /* 0x0001000008067983 */ /* 0x000ea20000100000 */
[----:B------:R-:W-:-:S04]  /*1560*/  UIADD3 UR4, UPT, UPT, UR4, -0x1, URZ ;  /* 0xffffffff04047890 */ /* 0x000fc8000fffe0ff */
[----:B0-----:R-:W-:-:S04]  /*1570*/  UIADD3 UR4, UP0, UPT, UR4, UR6, URZ ;  /* 0x0000000604047290 */ /* 0x001fc8000ff1e0ff */
[----:B------:R-:W-:Y:S02]  /*1580*/  UIADD3.X UR5, UPT, UPT, URZ, UR7, URZ, UP0, !UPT ;  /* 0x00000007ff057290 */ /* 0x000fe400087fe4ff */
[----:B------:R-:W-:-:S04]  /*1590*/  IMAD.U32 R4, RZ, RZ, UR4 ;  /* 0x00000004ff047e24 */ /* 0x000fc8000f8e00ff */
[----:B------:R-:W-:-:S05]  /*15a0*/  IMAD.U32 R5, RZ, RZ, UR5 ;  /* 0x00000005ff057e24 */ /* 0x000fca000f8e00ff */
[----:B------:R-:W3:Y:S01]  /*15b0*/  LDG.E.U8 R4, desc[UR8][R4.64] ;  /* 0x0000000804047981 */ /* 0x000ee2000c1e1100 */
[----:B--2---:R-:W-:-:S04]  /*15c0*/  SHF.R.U32.HI R6, RZ, 0x4, R6 ;  /* 0x00000004ff067819 */ /* 0x004fc80000011606 */
[----:B------:R-:W-:-:S04]  /*15d0*/  LOP3.LUT R6, R6, 0xffff, RZ, 0xc0, !PT ;  /* 0x0000ffff06067812 */ /* 0x000fc800078ec0ff */
[----:B------:R-:W3:Y:S02]  /*15e0*/  LDC.U8 R7, c[0x3][R6] ;  /* 0x00c0000006077b82 */ /* 0x000ee40000000000 */
[----:B---3--:R-:W-:-:S13]  /*15f0*/  ISETP.NE.AND P0, PT, R7, R4, PT ;  /* 0x000000040700720c */ /* 0x008fda0003f05270 */
[----:B------:R-:W-:Y:S05]  /*1600*/  @P0 EXIT ;  /* 0x000000000000094d */ /* 0x000fea0003800000 */
.L_x_2:
[----:B--2---:R-:W0:Y:S01]  /*1610*/  LDC.64 R6, c[0x0][0x380] ;  /* 0x0000e000ff067b82 */ /* 0x004e220000000a00 */
[----:B------:R-:W-:Y:S02]  /*1620*/  IMAD.MOV.U32 R4, RZ, RZ, RZ ;  /* 0x000000ffff047224 */ /* 0x000fe400078e00ff */
[----:B------:R-:W-:-:S05]  /*1630*/  IMAD.MOV.U32 R5, RZ, RZ, 0x1 ;  /* 0x00000001ff057424 */ /* 0x000fca00078e00ff */
[----:B0-----:R-:W2:Y:S02]  /*1640*/  ATOMG.E.CAS.STRONG.GPU PT, R4, [R6], R4, R5 ;  /* 0x00000004060473a9 */ /* 0x001ea400001ee105 */
[----:B--2---:R-:W-:-:S13]  /*1650*/  ISETP.NE.AND P0, PT, R4, RZ, PT ;  /* 0x000000ff0400720c */ /* 0x004fda0003f05270 */
[----:B------:R-:W-:Y:S05]  /*1660*/  @P0 EXIT ;  /* 0x000000000000094d */ /* 0x000fea0003800000 */
[----:B------:R-:W0:Y:S01]  /*1670*/  S2R R9, SR_TID.X ;  /* 0x0000000000097919 */ /* 0x000e220000002100 */
[----:B------:R-:W0:Y:S01]  /*1680*/  S2UR UR4, SR_CTAID.X ;  /* 0x00000000000479c3 */ /* 0x000e220000002500 */
[----:B------:R-:W1:Y:S01]  /*1690*/  LDCU.64 UR6, c[0x0][0x398] ;  /* 0x00007300ff0677ac */ /* 0x000e620008000a00 */
[----:B------:R-:W-:Y:S01]  /*16a0*/  PRMT R4, R15, 0x7054, RZ ;  /* 0x000070540f047816 */ /* 0x000fe200000000ff */
[----:B------:R-:W-:Y:S01]  /*16b0*/  IMAD.SHL.U32 R25, R25, 0x100, RZ ;  /* 0x0000010019197824 */ /* 0x000fe200078e00ff */
[----:B------:R-:W-:Y:S02]  /*16c0*/  PRMT R5, R14, 0x7054, RZ ;  /* 0x000070540e057816 */ /* 0x000fe400000000ff */
[----:B------:R-:W-:Y:S01]  /*16d0*/  PRMT R28, R28, 0x7054, RZ ;  /* 0x000070541c1c7816 */ /* 0x000fe200000000ff */
[----:B------:R-:W-:Y:S01]  /*16e0*/  IMAD R17, R17, 0x100, R4 ;  /* 0x0000010011117824 */ /* 0x000fe200078e0204 */
[----:B------:R-:W0:Y:S01]  /*16f0*/  LDC R8, c[0x0][0x360] ;  /* 0x0000d800ff087b82 */ /* 0x000e220000000800 */
[----:B------:R-:W-:Y:S01]  /*1700*/  IMAD R16, R16, 0x100, R5 ;  /* 0x0000010010107824 */ /* 0x000fe200078e0205 */
[----:B------:R-:W-:Y:S01]  /*1710*/  PRMT R31, R31, 0x7054, RZ ;  /* 0x000070541f1f7816 */ /* 0x000fe200000000ff */
[----:B------:R-:W-:Y:S01]  /*1720*/  IMAD R17, R22, 0x1000000, R17 ;  /* 0x0100000016117824 */ /* 0x000fe200078e0211 */
[----:B------:R-:W-:Y:S01]  /*1730*/  PRMT R29, R29, 0x7054, RZ ;  /* 0x000070541d1d7816 */ /* 0x000fe200000000ff */
[----:B------:R-:W-:Y:S01]  /*1740*/  IMAD R21, R21, 0x1000000, R16 ;  /* 0x0100000015157824 */ /* 0x000fe200078e0210 */
[----:B------:R-:W-:Y:S01]  /*1750*/  PRMT R27, R27, 0x7054, RZ ;  /* 0x000070541b1b7816 */ /* 0x000fe200000000ff */
[----:B------:R-:W-:Y:S01]  /*1760*/  IMAD.IADD R17, R2, 0x1, R17 ;  /* 0x0000000102117824 */ /* 0x000fe200078e0211 */
[----:B------:R-:W-:Y:S01]  /*1770*/  LOP3.LUT R25, R25, 0xff00, RZ, 0xc0, !PT ;  /* 0x0000ff0019197812 */ /* 0x000fe200078ec0ff */
[----:B------:R-:W-:-:S02]  /*1780*/  IMAD R28, R19, 0x100, R28 ;  /* 0x00000100131c7824 */ /* 0x000fc400078e021c */
[----:B------:R-:W-:Y:S01]  /*1790*/  IMAD.IADD R21, R0, 0x1, R21 ;  /* 0x0000000100157824 */ /* 0x000fe200078e0215 */
[----:B------:R-:W-:Y:S01]  /*17a0*/  STG.E desc[UR8][R6.64+0x1c], R17 ;  /* 0x00001c1106007986 */ /* 0x000fe2000c101908 */
[----:B------:R-:W-:Y:S02]  /*17b0*/  IMAD R3, R3, 0x1000000, R28 ;  /* 0x0100000003037824 */ /* 0x000fe400078e021c */
[----:B------:R-:W-:Y:S01]  /*17c0*/  IMAD R31, R32, 0x100, R31 ;  /* 0x00000100201f7824 */ /* 0x000fe200078e021f */
[----:B------:R-:W-:Y:S01]  /*17d0*/  STG.E desc[UR8][R6.64+0x24], R21 ;  /* 0x0000241506007986 */ /* 0x000fe2000c101908 */
[----:B------:R-:W-:Y:S02]  /*17e0*/  IMAD R26, R26, 0x100, R29 ;  /* 0x000001001a1a7824 */ /* 0x000fe400078e021d */
[----:B------:R-:W-:Y:S02]  /*17f0*/  IMAD R27, R18, 0x100, R27 ;  /* 0x00000100121b7824 */ /* 0x000fe400078e021b */
[----:B------:R-:W-:-:S02]  /*1800*/  IMAD.IADD R5, R12, 0x1, R3 ;  /* 0x000000010c057824 */ /* 0x000fc400078e0203 */
[----:B------:R-:W-:Y:S02]  /*1810*/  IMAD R24, R24, 0x1000000, R31 ;  /* 0x0100000018187824 */ /* 0x000fe400078e021f */
[----:B0-----:R-:W-:Y:S01]  /*1820*/  IMAD R4, R8, UR4, R9 ;  /* 0x0000000408047c24 */ /* 0x001fe2000f8e0209 */
[----:B------:R-:W-:Y:S01]  /*1830*/  STG.E desc[UR8][R6.64+0x28], R5 ;  /* 0x0000280506007986 */ /* 0x000fe2000c101908 */
[----:B------:R-:W-:Y:S02]  /*1840*/  IMAD R23, R23, 0x1000000, R26 ;  /* 0x0100000017177824 */ /* 0x000fe400078e021a */
[----:B------:R-:W-:Y:S01]  /*1850*/  IMAD R20, R20, 0x1000000, R27 ;  /* 0x0100000014147824 */ /* 0x000fe200078e021b */
[----:B-1----:R-:W-:Y:S01]  /*1860*/  IADD3 R9, P0, PT, R4, UR6, RZ ;  /* 0x0000000604097c10 */ /* 0x002fe2000ff1e0ff */
[----:B------:R-:W-:Y:S02]  /*1870*/  IMAD.IADD R33, R33, 0x1, R24 ;  /* 0x0000000121217824 */ /* 0x000fe400078e0218 */
[----:B------:R-:W-:-:S02]  /*1880*/  IMAD.IADD R23, R30, 0x1, R23 ;  /* 0x000000011e177824 */ /* 0x000fc400078e0217 */
[----:B------:R-:W-:Y:S01]  /*1890*/  IMAD.X R4, RZ, RZ, UR7, P0 ;  /* 0x00000007ff047e24 */ /* 0x000fe200080e06ff */
[----:B------:R-:W-:Y:S01]  /*18a0*/  STG.E desc[UR8][R6.64+0x4], R9 ;  /* 0x0000040906007986 */ /* 0x000fe2000c101908 */
[----:B------:R-:W-:-:S03]  /*18b0*/  IMAD.IADD R13, R13, 0x1, R20 ;  /* 0x000000010d0d7824 */ /* 0x000fc600078e0214 */
[--C-:B------:R-:W-:Y:S01]  /*18c0*/  SHF.R.U32.HI R2, RZ, 0x10, R4.reuse ;  /* 0x00000010ff027819 */ /* 0x100fe20000011604 */
[----:B------:R-:W-:Y:S01]  /*18d0*/  STG.E desc[UR8][R6.64+0xc], R9 ;  /* 0x00000c0906007986 */ /* 0x000fe2000c101908 */
[--C-:B------:R-:W-:Y:S02]  /*18e0*/  LOP3.LUT R25, R25, 0xff, R4.reuse, 0xf8, !PT ;  /* 0x000000ff19197812 */ /* 0x100fe400078ef804 */
[----:B------:R-:W-:Y:S01]  /*18f0*/  SHF.R.U32.HI R3, RZ, 0x18, R4 ;  /* 0x00000018ff037819 */ /* 0x000fe20000011604 */
[----:B------:R-:W-:Y:S01]  /*1900*/  IMAD.U32 R0, R2, 0x10000, RZ ;  /* 0x0001000002007824 */ /* 0x000fe200078e00ff */
[----:B------:R-:W-:Y:S04]  /*1910*/  STG.E desc[UR8][R6.64+0x14], R33 ;  /* 0x0000142106007986 */ /* 0x000fe8000c101908 */
[----:B------:R-:W-:Y:S01]  /*1920*/  LOP3.LUT R0, R25, 0xff0000, R0, 0xf8, !PT ;  /* 0x00ff000019007812 */ /* 0x000fe200078ef800 */
[----:B------:R-:W-:Y:S04]  /*1930*/  STG.E desc[UR8][R6.64+0x18], R23 ;  /* 0x0000181706007986 */ /* 0x000fe8000c101908 */
[----:B------:R-:W-:Y:S01]  /*1940*/  IMAD R3, R3, 0x1000000, R0 ;  /* 0x0100000003037824 */ /* 0x000fe200078e0200 */
[----:B------:R-:W-:Y:S04]  /*1950*/  STG.E desc[UR8][R6.64+0x20], R13 ;  /* 0x0000200d06007986 */ /* 0x000fe8000c101908 */
[----:B------:R-:W-:Y:S04]  /*1960*/  STG.E desc[UR8][R6.64+0x8], R4 ;  /* 0x0000080406007986 */ /* 0x000fe8000c101908 */
[----:B------:R-:W-:Y:S01]  /*1970*/  STG.E desc[UR8][R6.64+0x10], R3 ;  /* 0x0000100306007986 */ /* 0x000fe2000c101908 */
[----:B------:R-:W-:Y:S05]  /*1980*/  EXIT ;  /* 0x000000000000794d */ /* 0x000fea0003800000 */
.L_x_5:
[----:B------:R-:W-:-:S00]  /*1990*/  BRA `(.L_x_5) ;  /* 0xfffffffc00fc7947 */ /* 0x000fc0000383ffff */
[----:B------:R-:W-:-:S00]  /*19a0*/  NOP ;  /* 0x0000000000007918 */ /* 0x000fc00000000000 */
        /* <DEDUP_REMOVED lines=13> */
.L_x_6:


//--------------------- .nv.shared.reserved.0     --------------------------
	.section	.nv.shared.reserved.0,"aw",@nobits
	.weak		__nv_reservedSMEM_offset_0_alias
	.size		__nv_reservedSMEM_offset_0_alias, 0, 64
	.other		__nv_reservedSMEM_offset_0_alias,@"STO_CUDA_RESERVED_SHARED STV_DEFAULT"
__nv_reservedSMEM_offset_0_alias:
	.zero		0
	.zero		64


//--------------------- .nv.constant0._Z13vanity_searchPjPKhjm --------------------------
	.section	.nv.constant0._Z13vanity_searchPjPKhjm,"a",@progbits
	.sectionflags	@""
	.align	4
.nv.constant0._Z13vanity_searchPjPKhjm:
	.zero		928


//--------------------- SYMBOLS --------------------------

	.type		.nv.reservedSmem.offset0,@object
	.size		.nv.reservedSmem.offset0,0x4
